//
// Generated by NVIDIA NVVM Compiler
//
// Compiler Build ID: CL-36424714
// Cuda compilation tools, release 13.0, V13.0.88
// Based on NVVM 20.0.0
//

.version 9.0
.target sm_100
.address_size 64

	// .globl	rtruncnorm_kernel
.global .align 4 .b8 precalc_xorwow_matrix[102400];
.global .align 4 .b8 precalc_xorwow_offset_matrix[102400];
.global .align 4 .b8 mrg32k3aM1[2304];
.global .align 4 .b8 mrg32k3aM2[2304];
.global .align 4 .b8 mrg32k3aM1SubSeq[2016];
.global .align 4 .b8 mrg32k3aM2SubSeq[2016];
.global .align 4 .b8 mrg32k3aM1Seq[2304];
.global .align 4 .b8 mrg32k3aM2Seq[2304];
.const .align 8 .b8 __cr_lgamma_table[72];

.visible .entry rtruncnorm_kernel(
	.param .u64 .ptr .align 1 rtruncnorm_kernel_param_0,
	.param .u32 rtruncnorm_kernel_param_1,
	.param .u64 .ptr .align 1 rtruncnorm_kernel_param_2,
	.param .u64 .ptr .align 1 rtruncnorm_kernel_param_3,
	.param .u64 .ptr .align 1 rtruncnorm_kernel_param_4,
	.param .u64 .ptr .align 1 rtruncnorm_kernel_param_5,
	.param .u32 rtruncnorm_kernel_param_6,
	.param .u32 rtruncnorm_kernel_param_7,
	.param .u32 rtruncnorm_kernel_param_8,
	.param .u32 rtruncnorm_kernel_param_9,
	.param .u32 rtruncnorm_kernel_param_10,
	.param .f32 rtruncnorm_kernel_param_11,
	.param .u32 rtruncnorm_kernel_param_12,
	.param .u32 rtruncnorm_kernel_param_13,
	.param .u32 rtruncnorm_kernel_param_14
)
{
	.local .align 8 .b8 	__local_depot0[48];
	.reg .b64 	%SP;
	.reg .b64 	%SPL;
	.reg .pred 	%p<92>;
	.reg .b32 	%r<1284>;
	.reg .b32 	%f<71>;
	.reg .b64 	%rd<43>;

	mov.u64 	%SPL, __local_depot0;
	ld.param.u64 	%rd14, [rtruncnorm_kernel_param_0];
	ld.param.u32 	%r553, [rtruncnorm_kernel_param_1];
	ld.param.u64 	%rd15, [rtruncnorm_kernel_param_2];
	ld.param.u64 	%rd16, [rtruncnorm_kernel_param_3];
	ld.param.u64 	%rd17, [rtruncnorm_kernel_param_4];
	ld.param.u64 	%rd18, [rtruncnorm_kernel_param_5];
	ld.param.u32 	%r550, [rtruncnorm_kernel_param_12];
	ld.param.u32 	%r551, [rtruncnorm_kernel_param_13];
	add.u64 	%rd1, %SPL, 0;
	mov.u32 	%r554, %ctaid.x;
	mov.u32 	%r555, %ctaid.y;
	mov.u32 	%r556, %nctaid.x;
	mad.lo.s32 	%r557, %r555, %r556, %r554;
	mov.u32 	%r558, %ntid.x;
	mov.u32 	%r559, %ntid.y;
	mov.u32 	%r560, %ntid.z;
	mov.u32 	%r561, %tid.z;
	mov.u32 	%r562, %tid.y;
	mov.u32 	%r563, %tid.x;
	mad.lo.s32 	%r564, %r557, %r560, %r561;
	mad.lo.s32 	%r565, %r564, %r559, %r562;
	mad.lo.s32 	%r1, %r565, %r558, %r563;
	setp.ge.s32 	%p3, %r1, %r553;
	@%p3 bra 	$L__BB0_127;
	ld.param.u32 	%r990, [rtruncnorm_kernel_param_10];
	cvta.to.global.u64 	%rd20, %rd14;
	mul.wide.s32 	%rd21, %r1, 4;
	add.s64 	%rd2, %rd20, %rd21;
	mov.b32 	%r566, 2147483647;
	st.global.u32 	[%rd2], %r566;
	setp.lt.s32 	%p4, %r990, 1;
	@%p4 bra 	$L__BB0_127;
	ld.param.u32 	%r993, [rtruncnorm_kernel_param_14];
	mad.lo.s32 	%r2, %r550, %r1, %r551;
	setp.eq.s32 	%p5, %r993, 0;
	cvta.to.global.u64 	%rd22, %rd15;
	add.s64 	%rd3, %rd22, %rd21;
	cvta.to.global.u64 	%rd24, %rd16;
	add.s64 	%rd4, %rd24, %rd21;
	cvta.to.global.u64 	%rd25, %rd17;
	add.s64 	%rd5, %rd25, %rd21;
	cvta.to.global.u64 	%rd26, %rd18;
	add.s64 	%rd6, %rd26, %rd21;
	@%p5 bra 	$L__BB0_122;
	mov.b32 	%r996, 0;
$L__BB0_4:
	ld.param.u32 	%r994, [rtruncnorm_kernel_param_14];
	cvt.s64.s32 	%rd42, %r994;
	add.s32 	%r996, %r996, 1;
	add.s32 	%r569, %r2, %r996;
	xor.b32  	%r570, %r569, -1429050551;
	mul.lo.s32 	%r571, %r570, 1099087573;
	setp.gt.s32 	%p6, %r569, -1;
	selp.b32 	%r572, -644748465, -1947113066, %p6;
	add.s32 	%r1019, %r571, 123456789;
	st.local.u32 	[%rd1+4], %r1019;
	xor.b32  	%r1018, %r571, 362436069;
	add.s32 	%r1017, %r572, 521288629;
	st.local.v2.u32 	[%rd1+8], {%r1018, %r1017};
	xor.b32  	%r1016, %r572, 88675123;
	add.s32 	%r1015, %r571, 5783321;
	st.local.v2.u32 	[%rd1+16], {%r1016, %r1015};
	mov.b32 	%r1002, 0;
$L__BB0_5:
	mov.u64 	%rd8, %rd42;
	and.b64  	%rd27, %rd8, 3;
	setp.eq.s64 	%p7, %rd27, 0;
	@%p7 bra 	$L__BB0_117;
	mul.wide.u32 	%rd28, %r1002, 3200;
	mov.u64 	%rd29, precalc_xorwow_matrix;
	add.s64 	%rd9, %rd29, %rd28;
	mov.b32 	%r1015, 0;
	mov.u32 	%r1016, %r1015;
	mov.u32 	%r1017, %r1015;
	mov.u32 	%r1018, %r1015;
	mov.u32 	%r1019, %r1015;
	mov.u32 	%r1008, %r1015;
$L__BB0_7:
	mul.wide.u32 	%rd30, %r1008, 4;
	add.s64 	%rd31, %rd1, %rd30;
	ld.local.u32 	%r24, [%rd31+4];
	mov.b32 	%r1014, 0;
$L__BB0_8:
	.pragma "nounroll";
	shr.u32 	%r575, %r24, %r1014;
	and.b32  	%r576, %r575, 1;
	setp.eq.b32 	%p8, %r576, 1;
	not.pred 	%p9, %p8;
	shl.b32 	%r577, %r1008, 5;
	add.s32 	%r578, %r577, %r1014;
	mul.lo.s32 	%r579, %r578, 5;
	mul.wide.u32 	%rd32, %r579, 4;
	add.s64 	%rd10, %rd9, %rd32;
	@%p9 bra 	$L__BB0_10;
	ld.global.u32 	%r580, [%rd10];
	xor.b32  	%r1019, %r1019, %r580;
	ld.global.u32 	%r581, [%rd10+4];
	xor.b32  	%r1018, %r1018, %r581;
	ld.global.u32 	%r582, [%rd10+8];
	xor.b32  	%r1017, %r1017, %r582;
	ld.global.u32 	%r583, [%rd10+12];
	xor.b32  	%r1016, %r1016, %r583;
	ld.global.u32 	%r584, [%rd10+16];
	xor.b32  	%r1015, %r1015, %r584;
$L__BB0_10:
	and.b32  	%r586, %r575, 2;
	setp.eq.s32 	%p10, %r586, 0;
	@%p10 bra 	$L__BB0_12;
	ld.global.u32 	%r587, [%rd10+20];
	xor.b32  	%r1019, %r1019, %r587;
	ld.global.u32 	%r588, [%rd10+24];
	xor.b32  	%r1018, %r1018, %r588;
	ld.global.u32 	%r589, [%rd10+28];
	xor.b32  	%r1017, %r1017, %r589;
	ld.global.u32 	%r590, [%rd10+32];
	xor.b32  	%r1016, %r1016, %r590;
	ld.global.u32 	%r591, [%rd10+36];
	xor.b32  	%r1015, %r1015, %r591;
$L__BB0_12:
	and.b32  	%r593, %r575, 4;
	setp.eq.s32 	%p11, %r593, 0;
	@%p11 bra 	$L__BB0_14;
	ld.global.u32 	%r594, [%rd10+40];
	xor.b32  	%r1019, %r1019, %r594;
	ld.global.u32 	%r595, [%rd10+44];
	xor.b32  	%r1018, %r1018, %r595;
	ld.global.u32 	%r596, [%rd10+48];
	xor.b32  	%r1017, %r1017, %r596;
	ld.global.u32 	%r597, [%rd10+52];
	xor.b32  	%r1016, %r1016, %r597;
	ld.global.u32 	%r598, [%rd10+56];
	xor.b32  	%r1015, %r1015, %r598;
$L__BB0_14:
	and.b32  	%r600, %r575, 8;
	setp.eq.s32 	%p12, %r600, 0;
	@%p12 bra 	$L__BB0_16;
	ld.global.u32 	%r601, [%rd10+60];
	xor.b32  	%r1019, %r1019, %r601;
	ld.global.u32 	%r602, [%rd10+64];
	xor.b32  	%r1018, %r1018, %r602;
	ld.global.u32 	%r603, [%rd10+68];
	xor.b32  	%r1017, %r1017, %r603;
	ld.global.u32 	%r604, [%rd10+72];
	xor.b32  	%r1016, %r1016, %r604;
	ld.global.u32 	%r605, [%rd10+76];
	xor.b32  	%r1015, %r1015, %r605;
$L__BB0_16:
	and.b32  	%r607, %r575, 16;
	setp.eq.s32 	%p13, %r607, 0;
	@%p13 bra 	$L__BB0_18;
	ld.global.u32 	%r608, [%rd10+80];
	xor.b32  	%r1019, %r1019, %r608;
	ld.global.u32 	%r609, [%rd10+84];
	xor.b32  	%r1018, %r1018, %r609;
	ld.global.u32 	%r610, [%rd10+88];
	xor.b32  	%r1017, %r1017, %r610;
	ld.global.u32 	%r611, [%rd10+92];
	xor.b32  	%r1016, %r1016, %r611;
	ld.global.u32 	%r612, [%rd10+96];
	xor.b32  	%r1015, %r1015, %r612;
$L__BB0_18:
	and.b32  	%r614, %r575, 32;
	setp.eq.s32 	%p14, %r614, 0;
	@%p14 bra 	$L__BB0_20;
	ld.global.u32 	%r615, [%rd10+100];
	xor.b32  	%r1019, %r1019, %r615;
	ld.global.u32 	%r616, [%rd10+104];
	xor.b32  	%r1018, %r1018, %r616;
	ld.global.u32 	%r617, [%rd10+108];
	xor.b32  	%r1017, %r1017, %r617;
	ld.global.u32 	%r618, [%rd10+112];
	xor.b32  	%r1016, %r1016, %r618;
	ld.global.u32 	%r619, [%rd10+116];
	xor.b32  	%r1015, %r1015, %r619;
$L__BB0_20:
	and.b32  	%r621, %r575, 64;
	setp.eq.s32 	%p15, %r621, 0;
	@%p15 bra 	$L__BB0_22;
	ld.global.u32 	%r622, [%rd10+120];
	xor.b32  	%r1019, %r1019, %r622;
	ld.global.u32 	%r623, [%rd10+124];
	xor.b32  	%r1018, %r1018, %r623;
	ld.global.u32 	%r624, [%rd10+128];
	xor.b32  	%r1017, %r1017, %r624;
	ld.global.u32 	%r625, [%rd10+132];
	xor.b32  	%r1016, %r1016, %r625;
	ld.global.u32 	%r626, [%rd10+136];
	xor.b32  	%r1015, %r1015, %r626;
$L__BB0_22:
	and.b32  	%r628, %r575, 128;
	setp.eq.s32 	%p16, %r628, 0;
	@%p16 bra 	$L__BB0_24;
	ld.global.u32 	%r629, [%rd10+140];
	xor.b32  	%r1019, %r1019, %r629;
	ld.global.u32 	%r630, [%rd10+144];
	xor.b32  	%r1018, %r1018, %r630;
	ld.global.u32 	%r631, [%rd10+148];
	xor.b32  	%r1017, %r1017, %r631;
	ld.global.u32 	%r632, [%rd10+152];
	xor.b32  	%r1016, %r1016, %r632;
	ld.global.u32 	%r633, [%rd10+156];
	xor.b32  	%r1015, %r1015, %r633;
$L__BB0_24:
	and.b32  	%r635, %r575, 256;
	setp.eq.s32 	%p17, %r635, 0;
	@%p17 bra 	$L__BB0_26;
	ld.global.u32 	%r636, [%rd10+160];
	xor.b32  	%r1019, %r1019, %r636;
	ld.global.u32 	%r637, [%rd10+164];
	xor.b32  	%r1018, %r1018, %r637;
	ld.global.u32 	%r638, [%rd10+168];
	xor.b32  	%r1017, %r1017, %r638;
	ld.global.u32 	%r639, [%rd10+172];
	xor.b32  	%r1016, %r1016, %r639;
	ld.global.u32 	%r640, [%rd10+176];
	xor.b32  	%r1015, %r1015, %r640;
$L__BB0_26:
	and.b32  	%r642, %r575, 512;
	setp.eq.s32 	%p18, %r642, 0;
	@%p18 bra 	$L__BB0_28;
	ld.global.u32 	%r643, [%rd10+180];
	xor.b32  	%r1019, %r1019, %r643;
	ld.global.u32 	%r644, [%rd10+184];
	xor.b32  	%r1018, %r1018, %r644;
	ld.global.u32 	%r645, [%rd10+188];
	xor.b32  	%r1017, %r1017, %r645;
	ld.global.u32 	%r646, [%rd10+192];
	xor.b32  	%r1016, %r1016, %r646;
	ld.global.u32 	%r647, [%rd10+196];
	xor.b32  	%r1015, %r1015, %r647;
$L__BB0_28:
	and.b32  	%r649, %r575, 1024;
	setp.eq.s32 	%p19, %r649, 0;
	@%p19 bra 	$L__BB0_30;
	ld.global.u32 	%r650, [%rd10+200];
	xor.b32  	%r1019, %r1019, %r650;
	ld.global.u32 	%r651, [%rd10+204];
	xor.b32  	%r1018, %r1018, %r651;
	ld.global.u32 	%r652, [%rd10+208];
	xor.b32  	%r1017, %r1017, %r652;
	ld.global.u32 	%r653, [%rd10+212];
	xor.b32  	%r1016, %r1016, %r653;
	ld.global.u32 	%r654, [%rd10+216];
	xor.b32  	%r1015, %r1015, %r654;
$L__BB0_30:
	and.b32  	%r656, %r575, 2048;
	setp.eq.s32 	%p20, %r656, 0;
	@%p20 bra 	$L__BB0_32;
	ld.global.u32 	%r657, [%rd10+220];
	xor.b32  	%r1019, %r1019, %r657;
	ld.global.u32 	%r658, [%rd10+224];
	xor.b32  	%r1018, %r1018, %r658;
	ld.global.u32 	%r659, [%rd10+228];
	xor.b32  	%r1017, %r1017, %r659;
	ld.global.u32 	%r660, [%rd10+232];
	xor.b32  	%r1016, %r1016, %r660;
	ld.global.u32 	%r661, [%rd10+236];
	xor.b32  	%r1015, %r1015, %r661;
$L__BB0_32:
	and.b32  	%r663, %r575, 4096;
	setp.eq.s32 	%p21, %r663, 0;
	@%p21 bra 	$L__BB0_34;
	ld.global.u32 	%r664, [%rd10+240];
	xor.b32  	%r1019, %r1019, %r664;
	ld.global.u32 	%r665, [%rd10+244];
	xor.b32  	%r1018, %r1018, %r665;
	ld.global.u32 	%r666, [%rd10+248];
	xor.b32  	%r1017, %r1017, %r666;
	ld.global.u32 	%r667, [%rd10+252];
	xor.b32  	%r1016, %r1016, %r667;
	ld.global.u32 	%r668, [%rd10+256];
	xor.b32  	%r1015, %r1015, %r668;
$L__BB0_34:
	and.b32  	%r670, %r575, 8192;
	setp.eq.s32 	%p22, %r670, 0;
	@%p22 bra 	$L__BB0_36;
	ld.global.u32 	%r671, [%rd10+260];
	xor.b32  	%r1019, %r1019, %r671;
	ld.global.u32 	%r672, [%rd10+264];
	xor.b32  	%r1018, %r1018, %r672;
	ld.global.u32 	%r673, [%rd10+268];
	xor.b32  	%r1017, %r1017, %r673;
	ld.global.u32 	%r674, [%rd10+272];
	xor.b32  	%r1016, %r1016, %r674;
	ld.global.u32 	%r675, [%rd10+276];
	xor.b32  	%r1015, %r1015, %r675;
$L__BB0_36:
	and.b32  	%r677, %r575, 16384;
	setp.eq.s32 	%p23, %r677, 0;
	@%p23 bra 	$L__BB0_38;
	ld.global.u32 	%r678, [%rd10+280];
	xor.b32  	%r1019, %r1019, %r678;
	ld.global.u32 	%r679, [%rd10+284];
	xor.b32  	%r1018, %r1018, %r679;
	ld.global.u32 	%r680, [%rd10+288];
	xor.b32  	%r1017, %r1017, %r680;
	ld.global.u32 	%r681, [%rd10+292];
	xor.b32  	%r1016, %r1016, %r681;
	ld.global.u32 	%r682, [%rd10+296];
	xor.b32  	%r1015, %r1015, %r682;
$L__BB0_38:
	and.b32  	%r684, %r575, 32768;
	setp.eq.s32 	%p24, %r684, 0;
	@%p24 bra 	$L__BB0_40;
	ld.global.u32 	%r685, [%rd10+300];
	xor.b32  	%r1019, %r1019, %r685;
	ld.global.u32 	%r686, [%rd10+304];
	xor.b32  	%r1018, %r1018, %r686;
	ld.global.u32 	%r687, [%rd10+308];
	xor.b32  	%r1017, %r1017, %r687;
	ld.global.u32 	%r688, [%rd10+312];
	xor.b32  	%r1016, %r1016, %r688;
	ld.global.u32 	%r689, [%rd10+316];
	xor.b32  	%r1015, %r1015, %r689;
$L__BB0_40:
	add.s32 	%r1014, %r1014, 16;
	setp.ne.s32 	%p25, %r1014, 32;
	@%p25 bra 	$L__BB0_8;
	shl.b32 	%r690, %r1008, 5;
	mad.lo.s32 	%r691, %r1008, -31, %r690;
	add.s32 	%r1008, %r691, 1;
	setp.ne.s32 	%p26, %r1008, 5;
	@%p26 bra 	$L__BB0_7;
	st.local.u32 	[%rd1+4], %r1019;
	st.local.v2.u32 	[%rd1+8], {%r1018, %r1017};
	st.local.v2.u32 	[%rd1+16], {%r1016, %r1015};
	and.b64  	%rd33, %rd8, 3;
	setp.eq.s64 	%p27, %rd33, 1;
	@%p27 bra 	$L__BB0_117;
	mov.b32 	%r1015, 0;
	mov.u32 	%r1016, %r1015;
	mov.u32 	%r1017, %r1015;
	mov.u32 	%r1018, %r1015;
	mov.u32 	%r1019, %r1015;
	mov.u32 	%r1100, %r1015;
$L__BB0_44:
	mul.wide.u32 	%rd34, %r1100, 4;
	add.s64 	%rd35, %rd1, %rd34;
	ld.local.u32 	%r199, [%rd35+4];
	mov.b32 	%r1106, 0;
$L__BB0_45:
	.pragma "nounroll";
	shr.u32 	%r694, %r199, %r1106;
	and.b32  	%r695, %r694, 1;
	setp.eq.b32 	%p28, %r695, 1;
	not.pred 	%p29, %p28;
	shl.b32 	%r696, %r1100, 5;
	add.s32 	%r697, %r696, %r1106;
	mul.lo.s32 	%r698, %r697, 5;
	mul.wide.u32 	%rd36, %r698, 4;
	add.s64 	%rd11, %rd9, %rd36;
	@%p29 bra 	$L__BB0_47;
	ld.global.u32 	%r699, [%rd11];
	xor.b32  	%r1019, %r1019, %r699;
	ld.global.u32 	%r700, [%rd11+4];
	xor.b32  	%r1018, %r1018, %r700;
	ld.global.u32 	%r701, [%rd11+8];
	xor.b32  	%r1017, %r1017, %r701;
	ld.global.u32 	%r702, [%rd11+12];
	xor.b32  	%r1016, %r1016, %r702;
	ld.global.u32 	%r703, [%rd11+16];
	xor.b32  	%r1015, %r1015, %r703;
$L__BB0_47:
	and.b32  	%r705, %r694, 2;
	setp.eq.s32 	%p30, %r705, 0;
	@%p30 bra 	$L__BB0_49;
	ld.global.u32 	%r706, [%rd11+20];
	xor.b32  	%r1019, %r1019, %r706;
	ld.global.u32 	%r707, [%rd11+24];
	xor.b32  	%r1018, %r1018, %r707;
	ld.global.u32 	%r708, [%rd11+28];
	xor.b32  	%r1017, %r1017, %r708;
	ld.global.u32 	%r709, [%rd11+32];
	xor.b32  	%r1016, %r1016, %r709;
	ld.global.u32 	%r710, [%rd11+36];
	xor.b32  	%r1015, %r1015, %r710;
$L__BB0_49:
	and.b32  	%r712, %r694, 4;
	setp.eq.s32 	%p31, %r712, 0;
	@%p31 bra 	$L__BB0_51;
	ld.global.u32 	%r713, [%rd11+40];
	xor.b32  	%r1019, %r1019, %r713;
	ld.global.u32 	%r714, [%rd11+44];
	xor.b32  	%r1018, %r1018, %r714;
	ld.global.u32 	%r715, [%rd11+48];
	xor.b32  	%r1017, %r1017, %r715;
	ld.global.u32 	%r716, [%rd11+52];
	xor.b32  	%r1016, %r1016, %r716;
	ld.global.u32 	%r717, [%rd11+56];
	xor.b32  	%r1015, %r1015, %r717;
$L__BB0_51:
	and.b32  	%r719, %r694, 8;
	setp.eq.s32 	%p32, %r719, 0;
	@%p32 bra 	$L__BB0_53;
	ld.global.u32 	%r720, [%rd11+60];
	xor.b32  	%r1019, %r1019, %r720;
	ld.global.u32 	%r721, [%rd11+64];
	xor.b32  	%r1018, %r1018, %r721;
	ld.global.u32 	%r722, [%rd11+68];
	xor.b32  	%r1017, %r1017, %r722;
	ld.global.u32 	%r723, [%rd11+72];
	xor.b32  	%r1016, %r1016, %r723;
	ld.global.u32 	%r724, [%rd11+76];
	xor.b32  	%r1015, %r1015, %r724;
$L__BB0_53:
	and.b32  	%r726, %r694, 16;
	setp.eq.s32 	%p33, %r726, 0;
	@%p33 bra 	$L__BB0_55;
	ld.global.u32 	%r727, [%rd11+80];
	xor.b32  	%r1019, %r1019, %r727;
	ld.global.u32 	%r728, [%rd11+84];
	xor.b32  	%r1018, %r1018, %r728;
	ld.global.u32 	%r729, [%rd11+88];
	xor.b32  	%r1017, %r1017, %r729;
	ld.global.u32 	%r730, [%rd11+92];
	xor.b32  	%r1016, %r1016, %r730;
	ld.global.u32 	%r731, [%rd11+96];
	xor.b32  	%r1015, %r1015, %r731;
$L__BB0_55:
	and.b32  	%r733, %r694, 32;
	setp.eq.s32 	%p34, %r733, 0;
	@%p34 bra 	$L__BB0_57;
	ld.global.u32 	%r734, [%rd11+100];
	xor.b32  	%r1019, %r1019, %r734;
	ld.global.u32 	%r735, [%rd11+104];
	xor.b32  	%r1018, %r1018, %r735;
	ld.global.u32 	%r736, [%rd11+108];
	xor.b32  	%r1017, %r1017, %r736;
	ld.global.u32 	%r737, [%rd11+112];
	xor.b32  	%r1016, %r1016, %r737;
	ld.global.u32 	%r738, [%rd11+116];
	xor.b32  	%r1015, %r1015, %r738;
$L__BB0_57:
	and.b32  	%r740, %r694, 64;
	setp.eq.s32 	%p35, %r740, 0;
	@%p35 bra 	$L__BB0_59;
	ld.global.u32 	%r741, [%rd11+120];
	xor.b32  	%r1019, %r1019, %r741;
	ld.global.u32 	%r742, [%rd11+124];
	xor.b32  	%r1018, %r1018, %r742;
	ld.global.u32 	%r743, [%rd11+128];
	xor.b32  	%r1017, %r1017, %r743;
	ld.global.u32 	%r744, [%rd11+132];
	xor.b32  	%r1016, %r1016, %r744;
	ld.global.u32 	%r745, [%rd11+136];
	xor.b32  	%r1015, %r1015, %r745;
$L__BB0_59:
	and.b32  	%r747, %r694, 128;
	setp.eq.s32 	%p36, %r747, 0;
	@%p36 bra 	$L__BB0_61;
	ld.global.u32 	%r748, [%rd11+140];
	xor.b32  	%r1019, %r1019, %r748;
	ld.global.u32 	%r749, [%rd11+144];
	xor.b32  	%r1018, %r1018, %r749;
	ld.global.u32 	%r750, [%rd11+148];
	xor.b32  	%r1017, %r1017, %r750;
	ld.global.u32 	%r751, [%rd11+152];
	xor.b32  	%r1016, %r1016, %r751;
	ld.global.u32 	%r752, [%rd11+156];
	xor.b32  	%r1015, %r1015, %r752;
$L__BB0_61:
	and.b32  	%r754, %r694, 256;
	setp.eq.s32 	%p37, %r754, 0;
	@%p37 bra 	$L__BB0_63;
	ld.global.u32 	%r755, [%rd11+160];
	xor.b32  	%r1019, %r1019, %r755;
	ld.global.u32 	%r756, [%rd11+164];
	xor.b32  	%r1018, %r1018, %r756;
	ld.global.u32 	%r757, [%rd11+168];
	xor.b32  	%r1017, %r1017, %r757;
	ld.global.u32 	%r758, [%rd11+172];
	xor.b32  	%r1016, %r1016, %r758;
	ld.global.u32 	%r759, [%rd11+176];
	xor.b32  	%r1015, %r1015, %r759;
$L__BB0_63:
	and.b32  	%r761, %r694, 512;
	setp.eq.s32 	%p38, %r761, 0;
	@%p38 bra 	$L__BB0_65;
	ld.global.u32 	%r762, [%rd11+180];
	xor.b32  	%r1019, %r1019, %r762;
	ld.global.u32 	%r763, [%rd11+184];
	xor.b32  	%r1018, %r1018, %r763;
	ld.global.u32 	%r764, [%rd11+188];
	xor.b32  	%r1017, %r1017, %r764;
	ld.global.u32 	%r765, [%rd11+192];
	xor.b32  	%r1016, %r1016, %r765;
	ld.global.u32 	%r766, [%rd11+196];
	xor.b32  	%r1015, %r1015, %r766;
$L__BB0_65:
	and.b32  	%r768, %r694, 1024;
	setp.eq.s32 	%p39, %r768, 0;
	@%p39 bra 	$L__BB0_67;
	ld.global.u32 	%r769, [%rd11+200];
	xor.b32  	%r1019, %r1019, %r769;
	ld.global.u32 	%r770, [%rd11+204];
	xor.b32  	%r1018, %r1018, %r770;
	ld.global.u32 	%r771, [%rd11+208];
	xor.b32  	%r1017, %r1017, %r771;
	ld.global.u32 	%r772, [%rd11+212];
	xor.b32  	%r1016, %r1016, %r772;
	ld.global.u32 	%r773, [%rd11+216];
	xor.b32  	%r1015, %r1015, %r773;
$L__BB0_67:
	and.b32  	%r775, %r694, 2048;
	setp.eq.s32 	%p40, %r775, 0;
	@%p40 bra 	$L__BB0_69;
	ld.global.u32 	%r776, [%rd11+220];
	xor.b32  	%r1019, %r1019, %r776;
	ld.global.u32 	%r777, [%rd11+224];
	xor.b32  	%r1018, %r1018, %r777;
	ld.global.u32 	%r778, [%rd11+228];
	xor.b32  	%r1017, %r1017, %r778;
	ld.global.u32 	%r779, [%rd11+232];
	xor.b32  	%r1016, %r1016, %r779;
	ld.global.u32 	%r780, [%rd11+236];
	xor.b32  	%r1015, %r1015, %r780;
$L__BB0_69:
	and.b32  	%r782, %r694, 4096;
	setp.eq.s32 	%p41, %r782, 0;
	@%p41 bra 	$L__BB0_71;
	ld.global.u32 	%r783, [%rd11+240];
	xor.b32  	%r1019, %r1019, %r783;
	ld.global.u32 	%r784, [%rd11+244];
	xor.b32  	%r1018, %r1018, %r784;
	ld.global.u32 	%r785, [%rd11+248];
	xor.b32  	%r1017, %r1017, %r785;
	ld.global.u32 	%r786, [%rd11+252];
	xor.b32  	%r1016, %r1016, %r786;
	ld.global.u32 	%r787, [%rd11+256];
	xor.b32  	%r1015, %r1015, %r787;
$L__BB0_71:
	and.b32  	%r789, %r694, 8192;
	setp.eq.s32 	%p42, %r789, 0;
	@%p42 bra 	$L__BB0_73;
	ld.global.u32 	%r790, [%rd11+260];
	xor.b32  	%r1019, %r1019, %r790;
	ld.global.u32 	%r791, [%rd11+264];
	xor.b32  	%r1018, %r1018, %r791;
	ld.global.u32 	%r792, [%rd11+268];
	xor.b32  	%r1017, %r1017, %r792;
	ld.global.u32 	%r793, [%rd11+272];
	xor.b32  	%r1016, %r1016, %r793;
	ld.global.u32 	%r794, [%rd11+276];
	xor.b32  	%r1015, %r1015, %r794;
$L__BB0_73:
	and.b32  	%r796, %r694, 16384;
	setp.eq.s32 	%p43, %r796, 0;
	@%p43 bra 	$L__BB0_75;
	ld.global.u32 	%r797, [%rd11+280];
	xor.b32  	%r1019, %r1019, %r797;
	ld.global.u32 	%r798, [%rd11+284];
	xor.b32  	%r1018, %r1018, %r798;
	ld.global.u32 	%r799, [%rd11+288];
	xor.b32  	%r1017, %r1017, %r799;
	ld.global.u32 	%r800, [%rd11+292];
	xor.b32  	%r1016, %r1016, %r800;
	ld.global.u32 	%r801, [%rd11+296];
	xor.b32  	%r1015, %r1015, %r801;
$L__BB0_75:
	and.b32  	%r803, %r694, 32768;
	setp.eq.s32 	%p44, %r803, 0;
	@%p44 bra 	$L__BB0_77;
	ld.global.u32 	%r804, [%rd11+300];
	xor.b32  	%r1019, %r1019, %r804;
	ld.global.u32 	%r805, [%rd11+304];
	xor.b32  	%r1018, %r1018, %r805;
	ld.global.u32 	%r806, [%rd11+308];
	xor.b32  	%r1017, %r1017, %r806;
	ld.global.u32 	%r807, [%rd11+312];
	xor.b32  	%r1016, %r1016, %r807;
	ld.global.u32 	%r808, [%rd11+316];
	xor.b32  	%r1015, %r1015, %r808;
$L__BB0_77:
	add.s32 	%r1106, %r1106, 16;
	setp.ne.s32 	%p45, %r1106, 32;
	@%p45 bra 	$L__BB0_45;
	shl.b32 	%r809, %r1100, 5;
	mad.lo.s32 	%r810, %r1100, -31, %r809;
	add.s32 	%r1100, %r810, 1;
	setp.ne.s32 	%p46, %r1100, 5;
	@%p46 bra 	$L__BB0_44;
	st.local.u32 	[%rd1+4], %r1019;
	st.local.v2.u32 	[%rd1+8], {%r1018, %r1017};
	st.local.v2.u32 	[%rd1+16], {%r1016, %r1015};
	and.b64  	%rd37, %rd8, 3;
	setp.ne.s64 	%p47, %rd37, 3;
	@%p47 bra 	$L__BB0_117;
	mov.b32 	%r1015, 0;
	mov.u32 	%r1016, %r1015;
	mov.u32 	%r1017, %r1015;
	mov.u32 	%r1018, %r1015;
	mov.u32 	%r1019, %r1015;
	mov.u32 	%r1192, %r1015;
$L__BB0_81:
	mul.wide.u32 	%rd38, %r1192, 4;
	add.s64 	%rd39, %rd1, %rd38;
	ld.local.u32 	%r374, [%rd39+4];
	mov.b32 	%r1198, 0;
$L__BB0_82:
	.pragma "nounroll";
	shr.u32 	%r813, %r374, %r1198;
	and.b32  	%r814, %r813, 1;
	setp.eq.b32 	%p48, %r814, 1;
	not.pred 	%p49, %p48;
	shl.b32 	%r815, %r1192, 5;
	add.s32 	%r816, %r815, %r1198;
	mul.lo.s32 	%r817, %r816, 5;
	mul.wide.u32 	%rd40, %r817, 4;
	add.s64 	%rd12, %rd9, %rd40;
	@%p49 bra 	$L__BB0_84;
	ld.global.u32 	%r818, [%rd12];
	xor.b32  	%r1019, %r1019, %r818;
	ld.global.u32 	%r819, [%rd12+4];
	xor.b32  	%r1018, %r1018, %r819;
	ld.global.u32 	%r820, [%rd12+8];
	xor.b32  	%r1017, %r1017, %r820;
	ld.global.u32 	%r821, [%rd12+12];
	xor.b32  	%r1016, %r1016, %r821;
	ld.global.u32 	%r822, [%rd12+16];
	xor.b32  	%r1015, %r1015, %r822;
$L__BB0_84:
	and.b32  	%r824, %r813, 2;
	setp.eq.s32 	%p50, %r824, 0;
	@%p50 bra 	$L__BB0_86;
	ld.global.u32 	%r825, [%rd12+20];
	xor.b32  	%r1019, %r1019, %r825;
	ld.global.u32 	%r826, [%rd12+24];
	xor.b32  	%r1018, %r1018, %r826;
	ld.global.u32 	%r827, [%rd12+28];
	xor.b32  	%r1017, %r1017, %r827;
	ld.global.u32 	%r828, [%rd12+32];
	xor.b32  	%r1016, %r1016, %r828;
	ld.global.u32 	%r829, [%rd12+36];
	xor.b32  	%r1015, %r1015, %r829;
$L__BB0_86:
	and.b32  	%r831, %r813, 4;
	setp.eq.s32 	%p51, %r831, 0;
	@%p51 bra 	$L__BB0_88;
	ld.global.u32 	%r832, [%rd12+40];
	xor.b32  	%r1019, %r1019, %r832;
	ld.global.u32 	%r833, [%rd12+44];
	xor.b32  	%r1018, %r1018, %r833;
	ld.global.u32 	%r834, [%rd12+48];
	xor.b32  	%r1017, %r1017, %r834;
	ld.global.u32 	%r835, [%rd12+52];
	xor.b32  	%r1016, %r1016, %r835;
	ld.global.u32 	%r836, [%rd12+56];
	xor.b32  	%r1015, %r1015, %r836;
$L__BB0_88:
	and.b32  	%r838, %r813, 8;
	setp.eq.s32 	%p52, %r838, 0;
	@%p52 bra 	$L__BB0_90;
	ld.global.u32 	%r839, [%rd12+60];
	xor.b32  	%r1019, %r1019, %r839;
	ld.global.u32 	%r840, [%rd12+64];
	xor.b32  	%r1018, %r1018, %r840;
	ld.global.u32 	%r841, [%rd12+68];
	xor.b32  	%r1017, %r1017, %r841;
	ld.global.u32 	%r842, [%rd12+72];
	xor.b32  	%r1016, %r1016, %r842;
	ld.global.u32 	%r843, [%rd12+76];
	xor.b32  	%r1015, %r1015, %r843;
$L__BB0_90:
	and.b32  	%r845, %r813, 16;
	setp.eq.s32 	%p53, %r845, 0;
	@%p53 bra 	$L__BB0_92;
	ld.global.u32 	%r846, [%rd12+80];
	xor.b32  	%r1019, %r1019, %r846;
	ld.global.u32 	%r847, [%rd12+84];
	xor.b32  	%r1018, %r1018, %r847;
	ld.global.u32 	%r848, [%rd12+88];
	xor.b32  	%r1017, %r1017, %r848;
	ld.global.u32 	%r849, [%rd12+92];
	xor.b32  	%r1016, %r1016, %r849;
	ld.global.u32 	%r850, [%rd12+96];
	xor.b32  	%r1015, %r1015, %r850;
$L__BB0_92:
	and.b32  	%r852, %r813, 32;
	setp.eq.s32 	%p54, %r852, 0;
	@%p54 bra 	$L__BB0_94;
	ld.global.u32 	%r853, [%rd12+100];
	xor.b32  	%r1019, %r1019, %r853;
	ld.global.u32 	%r854, [%rd12+104];
	xor.b32  	%r1018, %r1018, %r854;
	ld.global.u32 	%r855, [%rd12+108];
	xor.b32  	%r1017, %r1017, %r855;
	ld.global.u32 	%r856, [%rd12+112];
	xor.b32  	%r1016, %r1016, %r856;
	ld.global.u32 	%r857, [%rd12+116];
	xor.b32  	%r1015, %r1015, %r857;
$L__BB0_94:
	and.b32  	%r859, %r813, 64;
	setp.eq.s32 	%p55, %r859, 0;
	@%p55 bra 	$L__BB0_96;
	ld.global.u32 	%r860, [%rd12+120];
	xor.b32  	%r1019, %r1019, %r860;
	ld.global.u32 	%r861, [%rd12+124];
	xor.b32  	%r1018, %r1018, %r861;
	ld.global.u32 	%r862, [%rd12+128];
	xor.b32  	%r1017, %r1017, %r862;
	ld.global.u32 	%r863, [%rd12+132];
	xor.b32  	%r1016, %r1016, %r863;
	ld.global.u32 	%r864, [%rd12+136];
	xor.b32  	%r1015, %r1015, %r864;
$L__BB0_96:
	and.b32  	%r866, %r813, 128;
	setp.eq.s32 	%p56, %r866, 0;
	@%p56 bra 	$L__BB0_98;
	ld.global.u32 	%r867, [%rd12+140];
	xor.b32  	%r1019, %r1019, %r867;
	ld.global.u32 	%r868, [%rd12+144];
	xor.b32  	%r1018, %r1018, %r868;
	ld.global.u32 	%r869, [%rd12+148];
	xor.b32  	%r1017, %r1017, %r869;
	ld.global.u32 	%r870, [%rd12+152];
	xor.b32  	%r1016, %r1016, %r870;
	ld.global.u32 	%r871, [%rd12+156];
	xor.b32  	%r1015, %r1015, %r871;
$L__BB0_98:
	and.b32  	%r873, %r813, 256;
	setp.eq.s32 	%p57, %r873, 0;
	@%p57 bra 	$L__BB0_100;
	ld.global.u32 	%r874, [%rd12+160];
	xor.b32  	%r1019, %r1019, %r874;
	ld.global.u32 	%r875, [%rd12+164];
	xor.b32  	%r1018, %r1018, %r875;
	ld.global.u32 	%r876, [%rd12+168];
	xor.b32  	%r1017, %r1017, %r876;
	ld.global.u32 	%r877, [%rd12+172];
	xor.b32  	%r1016, %r1016, %r877;
	ld.global.u32 	%r878, [%rd12+176];
	xor.b32  	%r1015, %r1015, %r878;
$L__BB0_100:
	and.b32  	%r880, %r813, 512;
	setp.eq.s32 	%p58, %r880, 0;
	@%p58 bra 	$L__BB0_102;
	ld.global.u32 	%r881, [%rd12+180];
	xor.b32  	%r1019, %r1019, %r881;
	ld.global.u32 	%r882, [%rd12+184];
	xor.b32  	%r1018, %r1018, %r882;
	ld.global.u32 	%r883, [%rd12+188];
	xor.b32  	%r1017, %r1017, %r883;
	ld.global.u32 	%r884, [%rd12+192];
	xor.b32  	%r1016, %r1016, %r884;
	ld.global.u32 	%r885, [%rd12+196];
	xor.b32  	%r1015, %r1015, %r885;
$L__BB0_102:
	and.b32  	%r887, %r813, 1024;
	setp.eq.s32 	%p59, %r887, 0;
	@%p59 bra 	$L__BB0_104;
	ld.global.u32 	%r888, [%rd12+200];
	xor.b32  	%r1019, %r1019, %r888;
	ld.global.u32 	%r889, [%rd12+204];
	xor.b32  	%r1018, %r1018, %r889;
	ld.global.u32 	%r890, [%rd12+208];
	xor.b32  	%r1017, %r1017, %r890;
	ld.global.u32 	%r891, [%rd12+212];
	xor.b32  	%r1016, %r1016, %r891;
	ld.global.u32 	%r892, [%rd12+216];
	xor.b32  	%r1015, %r1015, %r892;
$L__BB0_104:
	and.b32  	%r894, %r813, 2048;
	setp.eq.s32 	%p60, %r894, 0;
	@%p60 bra 	$L__BB0_106;
	ld.global.u32 	%r895, [%rd12+220];
	xor.b32  	%r1019, %r1019, %r895;
	ld.global.u32 	%r896, [%rd12+224];
	xor.b32  	%r1018, %r1018, %r896;
	ld.global.u32 	%r897, [%rd12+228];
	xor.b32  	%r1017, %r1017, %r897;
	ld.global.u32 	%r898, [%rd12+232];
	xor.b32  	%r1016, %r1016, %r898;
	ld.global.u32 	%r899, [%rd12+236];
	xor.b32  	%r1015, %r1015, %r899;
$L__BB0_106:
	and.b32  	%r901, %r813, 4096;
	setp.eq.s32 	%p61, %r901, 0;
	@%p61 bra 	$L__BB0_108;
	ld.global.u32 	%r902, [%rd12+240];
	xor.b32  	%r1019, %r1019, %r902;
	ld.global.u32 	%r903, [%rd12+244];
	xor.b32  	%r1018, %r1018, %r903;
	ld.global.u32 	%r904, [%rd12+248];
	xor.b32  	%r1017, %r1017, %r904;
	ld.global.u32 	%r905, [%rd12+252];
	xor.b32  	%r1016, %r1016, %r905;
	ld.global.u32 	%r906, [%rd12+256];
	xor.b32  	%r1015, %r1015, %r906;
$L__BB0_108:
	and.b32  	%r908, %r813, 8192;
	setp.eq.s32 	%p62, %r908, 0;
	@%p62 bra 	$L__BB0_110;
	ld.global.u32 	%r909, [%rd12+260];
	xor.b32  	%r1019, %r1019, %r909;
	ld.global.u32 	%r910, [%rd12+264];
	xor.b32  	%r1018, %r1018, %r910;
	ld.global.u32 	%r911, [%rd12+268];
	xor.b32  	%r1017, %r1017, %r911;
	ld.global.u32 	%r912, [%rd12+272];
	xor.b32  	%r1016, %r1016, %r912;
	ld.global.u32 	%r913, [%rd12+276];
	xor.b32  	%r1015, %r1015, %r913;
$L__BB0_110:
	and.b32  	%r915, %r813, 16384;
	setp.eq.s32 	%p63, %r915, 0;
	@%p63 bra 	$L__BB0_112;
	ld.global.u32 	%r916, [%rd12+280];
	xor.b32  	%r1019, %r1019, %r916;
	ld.global.u32 	%r917, [%rd12+284];
	xor.b32  	%r1018, %r1018, %r917;
	ld.global.u32 	%r918, [%rd12+288];
	xor.b32  	%r1017, %r1017, %r918;
	ld.global.u32 	%r919, [%rd12+292];
	xor.b32  	%r1016, %r1016, %r919;
	ld.global.u32 	%r920, [%rd12+296];
	xor.b32  	%r1015, %r1015, %r920;
$L__BB0_112:
	and.b32  	%r922, %r813, 32768;
	setp.eq.s32 	%p64, %r922, 0;
	@%p64 bra 	$L__BB0_114;
	ld.global.u32 	%r923, [%rd12+300];
	xor.b32  	%r1019, %r1019, %r923;
	ld.global.u32 	%r924, [%rd12+304];
	xor.b32  	%r1018, %r1018, %r924;
	ld.global.u32 	%r925, [%rd12+308];
	xor.b32  	%r1017, %r1017, %r925;
	ld.global.u32 	%r926, [%rd12+312];
	xor.b32  	%r1016, %r1016, %r926;
	ld.global.u32 	%r927, [%rd12+316];
	xor.b32  	%r1015, %r1015, %r927;
$L__BB0_114:
	add.s32 	%r1198, %r1198, 16;
	setp.ne.s32 	%p65, %r1198, 32;
	@%p65 bra 	$L__BB0_82;
	shl.b32 	%r928, %r1192, 5;
	mad.lo.s32 	%r929, %r1192, -31, %r928;
	add.s32 	%r1192, %r929, 1;
	setp.ne.s32 	%p66, %r1192, 5;
	@%p66 bra 	$L__BB0_81;
	st.local.u32 	[%rd1+4], %r1019;
	st.local.v2.u32 	[%rd1+8], {%r1018, %r1017};
	st.local.v2.u32 	[%rd1+16], {%r1016, %r1015};
$L__BB0_117:
	shr.u64 	%rd42, %rd8, 2;
	add.s32 	%r1002, %r1002, 1;
	setp.gt.u64 	%p67, %rd8, 3;
	@%p67 bra 	$L__BB0_5;
	mov.b64 	%rd41, 0;
	st.local.u64 	[%rd1+40], %rd41;
	ld.global.f32 	%f3, [%rd3];
	ld.global.f32 	%f4, [%rd4];
	shr.u32 	%r930, %r1019, 2;
	xor.b32  	%r931, %r930, %r1019;
	shl.b32 	%r932, %r1015, 4;
	shl.b32 	%r933, %r931, 1;
	xor.b32  	%r934, %r933, %r932;
	xor.b32  	%r935, %r934, %r931;
	xor.b32  	%r936, %r935, %r1015;
	add.s32 	%r937, %r2, %r996;
	setp.gt.s32 	%p69, %r937, -1;
	selp.b32 	%r938, -644748465, -1947113066, %p69;
	xor.b32  	%r939, %r937, -1429050551;
	mad.lo.s32 	%r940, %r939, 1099087573, %r938;
	add.s32 	%r941, %r940, 6615241;
	add.s32 	%r942, %r941, %r936;
	add.s32 	%r943, %r942, 362437;
	shr.u32 	%r944, %r1018, 2;
	xor.b32  	%r945, %r944, %r1018;
	st.local.u32 	[%rd1+4], %r1017;
	st.local.v2.u32 	[%rd1+8], {%r1016, %r1015};
	shl.b32 	%r946, %r936, 4;
	shl.b32 	%r947, %r945, 1;
	xor.b32  	%r948, %r947, %r946;
	xor.b32  	%r949, %r948, %r945;
	xor.b32  	%r950, %r949, %r936;
	st.local.v2.u32 	[%rd1+16], {%r936, %r950};
	add.s32 	%r951, %r941, %r950;
	add.s32 	%r952, %r951, 724874;
	cvt.rn.f32.u32 	%f5, %r943;
	fma.rn.f32 	%f6, %f5, 0f2F800000, 0f2F000000;
	cvt.rn.f32.u32 	%f7, %r952;
	fma.rn.f32 	%f8, %f7, 0f30C90FDB, 0f30490FDB;
	setp.lt.f32 	%p70, %f6, 0f00800000;
	mul.f32 	%f9, %f6, 0f4B000000;
	selp.f32 	%f10, %f9, %f6, %p70;
	selp.f32 	%f11, 0fC1B80000, 0f00000000, %p70;
	mov.b32 	%r953, %f10;
	add.s32 	%r954, %r953, -1059760811;
	and.b32  	%r955, %r954, -8388608;
	sub.s32 	%r956, %r953, %r955;
	mov.b32 	%f12, %r956;
	cvt.rn.f32.s32 	%f13, %r955;
	fma.rn.f32 	%f14, %f13, 0f34000000, %f11;
	add.f32 	%f15, %f12, 0fBF800000;
	fma.rn.f32 	%f16, %f15, 0fBE055027, 0f3E1039F6;
	fma.rn.f32 	%f17, %f16, %f15, 0fBDF8CDCC;
	fma.rn.f32 	%f18, %f17, %f15, 0f3E0F2955;
	fma.rn.f32 	%f19, %f18, %f15, 0fBE2AD8B9;
	fma.rn.f32 	%f20, %f19, %f15, 0f3E4CED0B;
	fma.rn.f32 	%f21, %f20, %f15, 0fBE7FFF22;
	fma.rn.f32 	%f22, %f21, %f15, 0f3EAAAA78;
	fma.rn.f32 	%f23, %f22, %f15, 0fBF000000;
	mul.f32 	%f24, %f15, %f23;
	fma.rn.f32 	%f25, %f24, %f15, %f15;
	fma.rn.f32 	%f26, %f14, 0f3F317218, %f25;
	setp.gt.u32 	%p71, %r953, 2139095039;
	fma.rn.f32 	%f27, %f10, 0f7F800000, 0f7F800000;
	selp.f32 	%f28, %f27, %f26, %p71;
	setp.eq.f32 	%p72, %f10, 0f00000000;
	mul.f32 	%f29, %f28, 0fC0000000;
	selp.f32 	%f30, 0f7F800000, %f29, %p72;
	sqrt.rn.f32 	%f31, %f30;
	sin.approx.f32 	%f32, %f8;
	cos.approx.f32 	%f33, %f8;
	mul.f32 	%f34, %f31, %f32;
	mul.f32 	%f35, %f31, %f33;
	st.local.f32 	[%rd1+32], %f35;
	mov.b32 	%r957, 0;
	mov.b32 	%r958, 1;
	st.local.v2.u32 	[%rd1+24], {%r958, %r957};
	fma.rn.f32 	%f2, %f4, %f34, %f3;
	ld.global.f32 	%f36, [%rd5];
	setp.leu.f32 	%p73, %f2, %f36;
	mov.pred 	%p91, -1;
	@%p73 bra 	$L__BB0_121;
	ld.global.f32 	%f37, [%rd6];
	setp.geu.f32 	%p75, %f2, %f37;
	@%p75 bra 	$L__BB0_121;
	st.global.f32 	[%rd2], %f2;
	mov.pred 	%p91, 0;
$L__BB0_121:
	ld.param.u32 	%r991, [rtruncnorm_kernel_param_10];
	setp.lt.s32 	%p77, %r996, %r991;
	and.pred  	%p78, %p77, %p91;
	@%p78 bra 	$L__BB0_4;
	bra.uni 	$L__BB0_127;
$L__BB0_122:
	mov.b32 	%r995, 0;
$L__BB0_123:
	add.s32 	%r995, %r995, 1;
	add.s32 	%r960, %r2, %r995;
	xor.b32  	%r961, %r960, -1429050551;
	mul.lo.s32 	%r962, %r961, 1099087573;
	setp.gt.s32 	%p80, %r960, -1;
	selp.b32 	%r963, -638133224, -1940497825, %p80;
	add.s32 	%r964, %r963, %r962;
	add.s32 	%r965, %r962, 123456789;
	xor.b32  	%r966, %r962, 362436069;
	add.s32 	%r967, %r962, 5783321;
	ld.global.f32 	%f38, [%rd3];
	ld.global.f32 	%f39, [%rd4];
	shr.u32 	%r968, %r965, 2;
	xor.b32  	%r969, %r968, %r965;
	shl.b32 	%r970, %r967, 4;
	shl.b32 	%r971, %r969, 1;
	xor.b32  	%r972, %r971, %r970;
	xor.b32  	%r973, %r972, %r969;
	xor.b32  	%r974, %r973, %r967;
	add.s32 	%r975, %r964, %r974;
	add.s32 	%r976, %r975, 362437;
	shr.u32 	%r977, %r966, 2;
	xor.b32  	%r978, %r977, %r966;
	shl.b32 	%r979, %r974, 4;
	shl.b32 	%r980, %r978, 1;
	xor.b32  	%r981, %r980, %r979;
	xor.b32  	%r982, %r981, %r978;
	xor.b32  	%r983, %r982, %r974;
	add.s32 	%r984, %r964, %r983;
	add.s32 	%r985, %r984, 724874;
	cvt.rn.f32.u32 	%f40, %r976;
	fma.rn.f32 	%f41, %f40, 0f2F800000, 0f2F000000;
	cvt.rn.f32.u32 	%f42, %r985;
	fma.rn.f32 	%f43, %f42, 0f30C90FDB, 0f30490FDB;
	setp.lt.f32 	%p81, %f41, 0f00800000;
	mul.f32 	%f44, %f41, 0f4B000000;
	selp.f32 	%f45, %f44, %f41, %p81;
	selp.f32 	%f46, 0fC1B80000, 0f00000000, %p81;
	mov.b32 	%r986, %f45;
	add.s32 	%r987, %r986, -1059760811;
	and.b32  	%r988, %r987, -8388608;
	sub.s32 	%r989, %r986, %r988;
	mov.b32 	%f47, %r989;
	cvt.rn.f32.s32 	%f48, %r988;
	fma.rn.f32 	%f49, %f48, 0f34000000, %f46;
	add.f32 	%f50, %f47, 0fBF800000;
	fma.rn.f32 	%f51, %f50, 0fBE055027, 0f3E1039F6;
	fma.rn.f32 	%f52, %f51, %f50, 0fBDF8CDCC;
	fma.rn.f32 	%f53, %f52, %f50, 0f3E0F2955;
	fma.rn.f32 	%f54, %f53, %f50, 0fBE2AD8B9;
	fma.rn.f32 	%f55, %f54, %f50, 0f3E4CED0B;
	fma.rn.f32 	%f56, %f55, %f50, 0fBE7FFF22;
	fma.rn.f32 	%f57, %f56, %f50, 0f3EAAAA78;
	fma.rn.f32 	%f58, %f57, %f50, 0fBF000000;
	mul.f32 	%f59, %f50, %f58;
	fma.rn.f32 	%f60, %f59, %f50, %f50;
	fma.rn.f32 	%f61, %f49, 0f3F317218, %f60;
	setp.gt.u32 	%p82, %r986, 2139095039;
	fma.rn.f32 	%f62, %f45, 0f7F800000, 0f7F800000;
	selp.f32 	%f63, %f62, %f61, %p82;
	setp.eq.f32 	%p83, %f45, 0f00000000;
	mul.f32 	%f64, %f63, 0fC0000000;
	selp.f32 	%f65, 0f7F800000, %f64, %p83;
	sqrt.rn.f32 	%f66, %f65;
	sin.approx.f32 	%f67, %f43;
	mul.f32 	%f68, %f66, %f67;
	fma.rn.f32 	%f1, %f39, %f68, %f38;
	ld.global.f32 	%f69, [%rd5];
	setp.leu.f32 	%p84, %f1, %f69;
	mov.pred 	%p90, -1;
	@%p84 bra 	$L__BB0_126;
	ld.global.f32 	%f70, [%rd6];
	setp.geu.f32 	%p86, %f1, %f70;
	@%p86 bra 	$L__BB0_126;
	st.global.f32 	[%rd2], %f1;
	mov.pred 	%p90, 0;
$L__BB0_126:
	ld.param.u32 	%r992, [rtruncnorm_kernel_param_10];
	setp.lt.s32 	%p88, %r995, %r992;
	and.pred  	%p89, %p88, %p90;
	@%p89 bra 	$L__BB0_123;
$L__BB0_127:
	ret;

}


// ===== COMPILED SASS (sm_100) =====

	.target	sm_100

	.elftype	@"ET_EXEC"


//--------------------- .note.nv.tkinfo           --------------------------
	.section	.note.nv.tkinfo,"",@"SHT_NOTE"
	.sectionflags	@"SHF_NOTE_NV_TKINFO"
	.tkinfo
        /*0018*/ 	.word	0x00000002
        /*0030*/ 	.string	""
        /*0030*/ 	.string	"ptxas"
        /*0030*/ 	.string	"Cuda compilation tools, release 13.0, V13.0.88"
        /*0030*/ 	.string	"Build cuda_13.0.r13.0/compiler.36424714_0"
        /*0030*/ 	.string	"-arch sm_100 -m 64 "



//--------------------- .note.nv.cuinfo           --------------------------
	.section	.note.nv.cuinfo,"",@"SHT_NOTE"
	.sectionflags	@"SHF_NOTE_NV_CUINFO"
        /*0018*/ 	.short	0x0002
        /*001a*/ 	.short	0x0064
        /*001c*/ 	.short	0x0082
	.zero		2


//--------------------- .nv.info                  --------------------------
	.section	.nv.info,"",@"SHT_CUDA_INFO"
	.align	4


	//----- nvinfo : EIATTR_REGCOUNT
	.align		4
        /*0000*/ 	.byte	0x04, 0x2f
        /*0002*/ 	.short	(.L_10 - .L_9)
	.align		4
.L_9:
        /*0004*/ 	.word	index@(rtruncnorm_kernel)
        /*0008*/ 	.word	0x00000028


	//----- nvinfo : EIATTR_FRAME_SIZE
	.align		4
.L_10:
        /*000c*/ 	.byte	0x04, 0x11
        /*000e*/ 	.short	(.L_12 - .L_11)
	.align		4
.L_11:
        /*0010*/ 	.word	index@($__internal_0_$__cuda_sm20_sqrt_rn_f32_slowpath)
        /*0014*/ 	.word	0x00000030


	//----- nvinfo : EIATTR_FRAME_SIZE
	.align		4
.L_12:
        /*0018*/ 	.byte	0x04, 0x11
        /*001a*/ 	.short	(.L_14 - .L_13)
	.align		4
.L_13:
        /*001c*/ 	.word	index@(rtruncnorm_kernel)
        /*0020*/ 	.word	0x00000030


	//----- nvinfo : EIATTR_MIN_STACK_SIZE
	.align		4
.L_14:
        /*0024*/ 	.byte	0x04, 0x12
        /*0026*/ 	.short	(.L_16 - .L_15)
	.align		4
.L_15:
        /*0028*/ 	.word	index@(rtruncnorm_kernel)
        /*002c*/ 	.word	0x00000030
.L_16:


//--------------------- .nv.compat                --------------------------
	.section	.nv.compat,"",@"SHT_CUDA_COMPAT_INFO"
	.align	4
        /*0000*/ 	.byte	0x02, 0x09, 0x00, 0x00, 0x02, 0x02, 0x01, 0x00, 0x02, 0x05, 0x05, 0x00, 0x03, 0x07, 0x01, 0x01
        /*0010*/ 	.byte	0x02, 0x03, 0x00, 0x00, 0x02, 0x06, 0x01, 0x00, 0x04, 0x0b, 0x08, 0x00, 0x01, 0x00, 0x00, 0x00
        /*0020*/ 	.byte	0x00, 0x00, 0x00, 0x00


//--------------------- .nv.info.rtruncnorm_kernel --------------------------
	.section	.nv.info.rtruncnorm_kernel,"",@"SHT_CUDA_INFO"
	.sectionflags	@""
	.align	4


	//----- nvinfo : EIATTR_CUDA_API_VERSION
	.align		4
        /*0000*/ 	.byte	0x04, 0x37
        /*0002*/ 	.short	(.L_18 - .L_17)
.L_17:
        /*0004*/ 	.word	0x00000082


	//----- nvinfo : EIATTR_KPARAM_INFO
	.align		4
.L_18:
        /*0008*/ 	.byte	0x04, 0x17
        /*000a*/ 	.short	(.L_20 - .L_19)
.L_19:
        /*000c*/ 	.word	0x00000000
        /*0010*/ 	.short	0x000e
        /*0012*/ 	.short	0x0050
        /*0014*/ 	.byte	0x00, 0xf0, 0x11, 0x00


	//----- nvinfo : EIATTR_KPARAM_INFO
	.align		4
.L_20:
        /*0018*/ 	.byte	0x04, 0x17
        /*001a*/ 	.short	(.L_22 - .L_21)
.L_21:
        /*001c*/ 	.word	0x00000000
        /*0020*/ 	.short	0x000d
        /*0022*/ 	.short	0x004c
        /*0024*/ 	.byte	0x00, 0xf0, 0x11, 0x00


	//----- nvinfo : EIATTR_KPARAM_INFO
	.align		4
.L_22:
        /*0028*/ 	.byte	0x04, 0x17
        /*002a*/ 	.short	(.L_24 - .L_23)
.L_23:
        /*002c*/ 	.word	0x00000000
        /*0030*/ 	.short	0x000c
        /*0032*/ 	.short	0x0048
        /*0034*/ 	.byte	0x00, 0xf0, 0x11, 0x00


	//----- nvinfo : EIATTR_KPARAM_INFO
	.align		4
.L_24:
        /*0038*/ 	.byte	0x04, 0x17
        /*003a*/ 	.short	(.L_26 - .L_25)
.L_25:
        /*003c*/ 	.word	0x00000000
        /*0040*/ 	.short	0x000b
        /*0042*/ 	.short	0x0044
        /*0044*/ 	.byte	0x00, 0xf0, 0x11, 0x00


	//----- nvinfo : EIATTR_KPARAM_INFO
	.align		4
.L_26:
        /*0048*/ 	.byte	0x04, 0x17
        /*004a*/ 	.short	(.L_28 - .L_27)
.L_27:
        /*004c*/ 	.word	0x00000000
        /*0050*/ 	.short	0x000a
        /*0052*/ 	.short	0x0040
        /*0054*/ 	.byte	0x00, 0xf0, 0x11, 0x00


	//----- nvinfo : EIATTR_KPARAM_INFO
	.align		4
.L_28:
        /*0058*/ 	.byte	0x04, 0x17
        /*005a*/ 	.short	(.L_30 - .L_29)
.L_29:
        /*005c*/ 	.word	0x00000000
        /*0060*/ 	.short	0x0009
        /*0062*/ 	.short	0x003c
        /*0064*/ 	.byte	0x00, 0xf0, 0x11, 0x00


	//----- nvinfo : EIATTR_KPARAM_INFO
	.align		4
.L_30:
        /*0068*/ 	.byte	0x04, 0x17
        /*006a*/ 	.short	(.L_32 - .L_31)
.L_31:
        /*006c*/ 	.word	0x00000000
        /*0070*/ 	.short	0x0008
        /*0072*/ 	.short	0x0038
        /*0074*/ 	.byte	0x00, 0xf0, 0x11, 0x00


	//----- nvinfo : EIATTR_KPARAM_INFO
	.align		4
.L_32:
        /*0078*/ 	.byte	0x04, 0x17
        /*007a*/ 	.short	(.L_34 - .L_33)
.L_33:
        /*007c*/ 	.word	0x00000000
        /*0080*/ 	.short	0x0007
        /*0082*/ 	.short	0x0034
        /*0084*/ 	.byte	0x00, 0xf0, 0x11, 0x00


	//----- nvinfo : EIATTR_KPARAM_INFO
	.align		4
.L_34:
        /*0088*/ 	.byte	0x04, 0x17
        /*008a*/ 	.short	(.L_36 - .L_35)
.L_35:
        /*008c*/ 	.word	0x00000000
        /*0090*/ 	.short	0x0006
        /*0092*/ 	.short	0x0030
        /*0094*/ 	.byte	0x00, 0xf0, 0x11, 0x00


	//----- nvinfo : EIATTR_KPARAM_INFO
	.align		4
.L_36:
        /*0098*/ 	.byte	0x04, 0x17
        /*009a*/ 	.short	(.L_38 - .L_37)
.L_37:
        /*009c*/ 	.word	0x00000000
        /*00a0*/ 	.short	0x0005
        /*00a2*/ 	.short	0x0028
        /*00a4*/ 	.byte	0x00, 0xf5, 0x21, 0x00


	//----- nvinfo : EIATTR_KPARAM_INFO
	.align		4
.L_38:
        /*00a8*/ 	.byte	0x04, 0x17
        /*00aa*/ 	.short	(.L_40 - .L_39)
.L_39:
        /*00ac*/ 	.word	0x00000000
        /*00b0*/ 	.short	0x0004
        /*00b2*/ 	.short	0x0020
        /*00b4*/ 	.byte	0x00, 0xf5, 0x21, 0x00


	//----- nvinfo : EIATTR_KPARAM_INFO
	.align		4
.L_40:
        /*00b8*/ 	.byte	0x04, 0x17
        /*00ba*/ 	.short	(.L_42 - .L_41)
.L_41:
        /*00bc*/ 	.word	0x00000000
        /*00c0*/ 	.short	0x0003
        /*00c2*/ 	.short	0x0018
        /*00c4*/ 	.byte	0x00, 0xf5, 0x21, 0x00


	//----- nvinfo : EIATTR_KPARAM_INFO
	.align		4
.L_42:
        /*00c8*/ 	.byte	0x04, 0x17
        /*00ca*/ 	.short	(.L_44 - .L_43)
.L_43:
        /*00cc*/ 	.word	0x00000000
        /*00d0*/ 	.short	0x0002
        /*00d2*/ 	.short	0x0010
        /*00d4*/ 	.byte	0x00, 0xf5, 0x21, 0x00


	//----- nvinfo : EIATTR_KPARAM_INFO
	.align		4
.L_44:
        /*00d8*/ 	.byte	0x04, 0x17
        /*00da*/ 	.short	(.L_46 - .L_45)
.L_45:
        /*00dc*/ 	.word	0x00000000
        /*00e0*/ 	.short	0x0001
        /*00e2*/ 	.short	0x0008
        /*00e4*/ 	.byte	0x00, 0xf0, 0x11, 0x00


	//----- nvinfo : EIATTR_KPARAM_INFO
	.align		4
.L_46:
        /*00e8*/ 	.byte	0x04, 0x17
        /*00ea*/ 	.short	(.L_48 - .L_47)
.L_47:
        /*00ec*/ 	.word	0x00000000
        /*00f0*/ 	.short	0x0000
        /*00f2*/ 	.short	0x0000
        /*00f4*/ 	.byte	0x00, 0xf5, 0x21, 0x00


	//----- nvinfo : EIATTR_SPARSE_MMA_MASK
	.align		4
.L_48:
        /*00f8*/ 	.byte	0x03, 0x50
        /*00fa*/ 	.short	0x0000


	//----- nvinfo : EIATTR_MAXREG_COUNT
	.align		4
        /*00fc*/ 	.byte	0x03, 0x1b
        /*00fe*/ 	.short	0x00ff


	//----- nvinfo : EIATTR_MERCURY_ISA_VERSION
	.align		4
        /*0100*/ 	.byte	0x03, 0x5f
        /*0102*/ 	.short	0x0101


	//----- nvinfo : EIATTR_VRC_CTA_INIT_COUNT
	.align		4
        /*0104*/ 	.byte	0x02, 0x4a
	.zero		1
	.zero		1


	//----- nvinfo : EIATTR_EXIT_INSTR_OFFSETS
	.align		4
        /*0108*/ 	.byte	0x04, 0x1c
        /*010a*/ 	.short	(.L_50 - .L_49)


	//   ....[0]....
.L_49:
        /*010c*/ 	.word	0x00000120


	//   ....[1]....
        /*0110*/ 	.word	0x000001a0


	//   ....[2]....
        /*0114*/ 	.word	0x00002e80


	//   ....[3]....
        /*0118*/ 	.word	0x00003440


	//----- nvinfo : EIATTR_CRS_STACK_SIZE
	.align		4
.L_50:
        /*011c*/ 	.byte	0x04, 0x1e
        /*011e*/ 	.short	(.L_52 - .L_51)
.L_51:
        /*0120*/ 	.word	0x00000000


	//----- nvinfo : EIATTR_CBANK_PARAM_SIZE
	.align		4
.L_52:
        /*0124*/ 	.byte	0x03, 0x19
        /*0126*/ 	.short	0x0054


	//----- nvinfo : EIATTR_PARAM_CBANK
	.align		4
        /*0128*/ 	.byte	0x04, 0x0a
        /*012a*/ 	.short	(.L_54 - .L_53)
	.align		4
.L_53:
        /*012c*/ 	.word	index@(.nv.constant0.rtruncnorm_kernel)
        /*0130*/ 	.short	0x0380
        /*0132*/ 	.short	0x0054


	//----- nvinfo : EIATTR_SW_WAR
	.align		4
.L_54:
        /*0134*/ 	.byte	0x04, 0x36
        /*0136*/ 	.short	(.L_56 - .L_55)
.L_55:
        /*0138*/ 	.word	0x00000008
.L_56:


//--------------------- .nv.callgraph             --------------------------
	.section	.nv.callgraph,"",@"SHT_CUDA_CALLGRAPH"
	.align	4
	.sectionentsize	8
	.align		4
        /*0000*/ 	.word	0x00000000
	.align		4
        /*0004*/ 	.word	0xffffffff
	.align		4
        /*0008*/ 	.word	0x00000000
	.align		4
        /*000c*/ 	.word	0xfffffffe
	.align		4
        /*0010*/ 	.word	0x00000000
	.align		4
        /*0014*/ 	.word	0xfffffffd
	.align		4
        /*0018*/ 	.word	0x00000000
	.align		4
        /*001c*/ 	.word	0xfffffffc


//--------------------- .nv.constant4             --------------------------
	.section	.nv.constant4,"a",@progbits
	.align	8
	.align		8
.nv.constant4:
        /*0000*/ 	.dword	precalc_xorwow_matrix
	.align		8
        /*0008*/ 	.dword	precalc_xorwow_offset_matrix
	.align		8
        /*0010*/ 	.dword	mrg32k3aM1
	.align		8
        /*0018*/ 	.dword	mrg32k3aM2
	.align		8
        /*0020*/ 	.dword	mrg32k3aM1SubSeq
	.align		8
        /*0028*/ 	.dword	mrg32k3aM2SubSeq
	.align		8
        /*0030*/ 	.dword	mrg32k3aM1Seq
	.align		8
        /*0038*/ 	.dword	mrg32k3aM2Seq


//--------------------- .nv.constant3             --------------------------
	.section	.nv.constant3,"a",@progbits
	.align	8
.nv.constant3:
	.type		__cr_lgamma_table,@object
	.size		__cr_lgamma_table,(.L_8 - __cr_lgamma_table)
__cr_lgamma_table:
        /*0000*/ 	.byte	0x00, 0x00, 0x00, 0x00, 0x00, 0x00, 0x00, 0x00, 0x00, 0x00, 0x00, 0x00, 0x00, 0x00, 0x00, 0x00
        /*0010*/ 	.byte	0xef, 0x39, 0xfa, 0xfe, 0x42, 0x2e, 0xe6, 0x3f, 0x02, 0x20, 0x2a, 0xfa, 0x0b, 0xab, 0xfc, 0x3f
        /*0020*/ 	.byte	0xf9, 0x2c, 0x92, 0x7c, 0xa7, 0x6c, 0x09, 0x40, 0xc9, 0x79, 0x44, 0x3c, 0x64, 0x26, 0x13, 0x40
        /*0030*/ 	.byte	0xca, 0x01, 0xcf, 0x3a, 0x27, 0x51, 0x1a, 0x40, 0x30, 0xcc, 0x2d, 0xf3, 0xe1, 0x0c, 0x21, 0x40
        /*0040*/ 	.byte	0x0d, 0xb7, 0xfc, 0x82, 0x8e, 0x35, 0x25, 0x40
.L_8:


//--------------------- .text.rtruncnorm_kernel   --------------------------
	.section	.text.rtruncnorm_kernel,"ax",@progbits
	.align	128
        .global         rtruncnorm_kernel
        .type           rtruncnorm_kernel,@function
        .size           rtruncnorm_kernel,(.L_x_23 - rtruncnorm_kernel)
        .other          rtruncnorm_kernel,@"STO_CUDA_ENTRY STV_DEFAULT"
rtruncnorm_kernel:
.text.rtruncnorm_kernel:
[----:B------:R-:W0:Y:S01]  /*0000*/  LDC R1, c[0x0][0x37c] ;  /* 0x0000df00ff017b82 */ /* 0x000e220000000800 */
[----:B------:R-:W1:Y:S07]  /*0010*/  S2R R3, SR_TID.Z ;  /* 0x0000000000037919 */ /* 0x000e6e0000002300 */
[----:B------:R-:W-:Y:S01]  /*0020*/  S2UR UR4, SR_CTAID.X ;  /* 0x00000000000479c3 */ /* 0x000fe20000002500 */
[----:B------:R-:W2:Y:S01]  /*0030*/  LDCU UR6, c[0x0][0x370] ;  /* 0x00006e00ff0677ac */ /* 0x000ea20008000800 */
[----:B0-----:R-:W-:Y:S01]  /*0040*/  VIADD R1, R1, 0xffffffd0 ;  /* 0xffffffd001017836 */ /* 0x001fe20000000000 */
[----:B------:R-:W0:Y:S01]  /*0050*/  S2R R5, SR_TID.Y ;  /* 0x0000000000057919 */ /* 0x000e220000002200 */
[----:B------:R-:W3:Y:S01]  /*0060*/  LDCU UR7, c[0x0][0x360] ;  /* 0x00006c00ff0777ac */ /* 0x000ee20008000800 */
[----:B------:R-:W3:Y:S03]  /*0070*/  S2R R7, SR_TID.X ;  /* 0x0000000000077919 */ /* 0x000ee60000002100 */
[----:B------:R-:W2:Y:S01]  /*0080*/  S2UR UR5, SR_CTAID.Y ;  /* 0x00000000000579c3 */ /* 0x000ea20000002600 */
[----:B------:R-:W0:Y:S07]  /*0090*/  LDCU UR8, c[0x0][0x364] ;  /* 0x00006c80ff0877ac */ /* 0x000e2e0008000800 */
[----:B------:R-:W1:Y:S01]  /*00a0*/  LDC R0, c[0x0][0x368] ;  /* 0x0000da00ff007b82 */ /* 0x000e620000000800 */
[----:B--2---:R-:W-:Y:S01]  /*00b0*/  UIMAD UR4, UR5, UR6, UR4 ;  /* 0x00000006050472a4 */ /* 0x004fe2000f8e0204 */
[----:B------:R-:W2:Y:S05]  /*00c0*/  LDCU UR5, c[0x0][0x388] ;  /* 0x00007100ff0577ac */ /* 0x000eaa0008000800 */
[----:B-1----:R-:W-:-:S04]  /*00d0*/  IMAD R0, R0, UR4, R3 ;  /* 0x0000000400007c24 */ /* 0x002fc8000f8e0203 */
[----:B0-----:R-:W-:Y:S01]  /*00e0*/  IMAD R0, R0, UR8, R5 ;  /* 0x0000000800007c24 */ /* 0x001fe2000f8e0205 */
[----:B------:R-:W-:-:S03]  /*00f0*/  R2UR UR8, R1 ;  /* 0x00000000010872ca */ /* 0x000fc600000e0000 */
[----:B---3--:R-:W-:-:S05]  /*0100*/  IMAD R3, R0, UR7, R7 ;  /* 0x0000000700037c24 */ /* 0x008fca000f8e0207 */
[----:B--2---:R-:W-:-:S13]  /*0110*/  ISETP.GE.AND P0, PT, R3, UR5, PT ;  /* 0x0000000503007c0c */ /* 0x004fda000bf06270 */
[----:B------:R-:W-:Y:S05]  /*0120*/  @P0 EXIT ;  /* 0x000000000000094d */ /* 0x000fea0003800000 */
[----:B------:R-:W0:Y:S01]  /*0130*/  LDC R0, c[0x0][0x3c0] ;  /* 0x0000f000ff007b82 */ /* 0x000e220000000800 */
[----:B------:R-:W1:Y:S01]  /*0140*/  LDCU.64 UR6, c[0x0][0x358] ;  /* 0x00006b00ff0677ac */ /* 0x000e620008000a00 */
[----:B------:R-:W-:-:S06]  /*0150*/  IMAD.MOV.U32 R5, RZ, RZ, 0x7fffffff ;  /* 0x7fffffffff057424 */ /* 0x000fcc00078e00ff */
[----:B------:R-:W2:Y:S01]  /*0160*/  LDC.64 R18, c[0x0][0x380] ;  /* 0x0000e000ff127b82 */ /* 0x000ea20000000a00 */
[----:B0-----:R-:W-:Y:S01]  /*0170*/  ISETP.GE.AND P0, PT, R0, 0x1, PT ;  /* 0x000000010000780c */ /* 0x001fe20003f06270 */
[----:B--2---:R-:W-:-:S05]  /*0180*/  IMAD.WIDE R18, R3, 0x4, R18 ;  /* 0x0000000403127825 */ /* 0x004fca00078e0212 */
[----:B-1----:R0:W-:Y:S07]  /*0190*/  STG.E desc[UR6][R18.64], R5 ;  /* 0x0000000512007986 */ /* 0x0021ee000c101906 */
[----:B------:R-:W-:Y:S05]  /*01a0*/  @!P0 EXIT ;  /* 0x000000000000894d */ /* 0x000fea0003800000 */
[----:B------:R-:W1:Y:S01]  /*01b0*/  LDCU UR4, c[0x0][0x3d0] ;  /* 0x00007a00ff0477ac */ /* 0x000e620008000800 */
[----:B------:R-:W2:Y:S08]  /*01c0*/  LDC.64 R20, c[0x0][0x3c8] ;  /* 0x0000f200ff147b82 */ /* 0x000eb00000000a00 */
[----:B------:R-:W3:Y:S08]  /*01d0*/  LDC.64 R16, c[0x0][0x390] ;  /* 0x0000e400ff107b82 */ /* 0x000ef00000000a00 */
[----:B------:R-:W4:Y:S01]  /*01e0*/  LDC.64 R14, c[0x0][0x398] ;  /* 0x0000e600ff0e7b82 */ /* 0x000f220000000a00 */
[----:B-1----:R-:W-:-:S07]  /*01f0*/  UISETP.NE.AND UP0, UPT, UR4, URZ, UPT ;  /* 0x000000ff0400728c */ /* 0x002fce000bf05270 */
[----:B------:R-:W1:Y:S01]  /*0200*/  LDC.64 R12, c[0x0][0x3a0] ;  /* 0x0000e800ff0c7b82 */ /* 0x000e620000000a00 */
[----:B--2---:R-:W-:-:S07]  /*0210*/  IMAD R20, R3, R20, R21 ;  /* 0x0000001403147224 */ /* 0x004fce00078e0215 */
[----:B------:R-:W2:Y:S01]  /*0220*/  LDC.64 R10, c[0x0][0x3a8] ;  /* 0x0000ea00ff0a7b82 */ /* 0x000ea20000000a00 */
[----:B---3--:R-:W-:-:S04]  /*0230*/  IMAD.WIDE R16, R3, 0x4, R16 ;  /* 0x0000000403107825 */ /* 0x008fc800078e0210 */
[----:B----4-:R-:W-:-:S04]  /*0240*/  IMAD.WIDE R14, R3, 0x4, R14 ;  /* 0x00000004030e7825 */ /* 0x010fc800078e020e */
[----:B-1----:R-:W-:-:S04]  /*0250*/  IMAD.WIDE R12, R3, 0x4, R12 ;  /* 0x00000004030c7825 */ /* 0x002fc800078e020c */
[----:B--2---:R-:W-:Y:S01]  /*0260*/  IMAD.WIDE R10, R3, 0x4, R10 ;  /* 0x00000004030a7825 */ /* 0x004fe200078e020a */
[----:B------:R-:W-:Y:S06]  /*0270*/  BRA.U !UP0, `(.L_x_0) ;  /* 0x0000002d08047547 */ /* 0x000fec000b800000 */
[----:B------:R-:W-:-:S07]  /*0280*/  IMAD.MOV.U32 R21, RZ, RZ, RZ ;  /* 0x000000ffff157224 */ /* 0x000fce00078e00ff */
.L_x_14:
[----:B------:R-:W-:Y:S01]  /*0290*/  VIADD R21, R21, 0x1 ;  /* 0x0000000115157836 */ /* 0x000fe20000000000 */
[----:B------:R-:W1:Y:S01]  /*02a0*/  LDCU UR4, c[0x0][0x3d0] ;  /* 0x00007a00ff0477ac */ /* 0x000e620008000800 */
[----:B------:R-:W-:Y:S02]  /*02b0*/  IMAD.MOV.U32 R2, RZ, RZ, -0x266e14b1 ;  /* 0xd991eb4fff027424 */ /* 0x000fe400078e00ff */
[----:B0-----:R-:W-:Y:S01]  /*02c0*/  IMAD.IADD R3, R20, 0x1, R21 ;  /* 0x0000000114037824 */ /* 0x001fe200078e0215 */
[----:B------:R-:W2:Y:S01]  /*02d0*/  LDCU UR5, c[0x0][0x3d0] ;  /* 0x00007a00ff0577ac */ /* 0x000ea20008000800 */
[----:B------:R-:W-:-:S03]  /*02e0*/  IMAD.MOV.U32 R6, RZ, RZ, RZ ;  /* 0x000000ffff067224 */ /* 0x000fc600078e00ff */
[C---:B------:R-:W-:Y:S02]  /*02f0*/  LOP3.LUT R0, R3.reuse, 0xaad26b49, RZ, 0x3c, !PT ;  /* 0xaad26b4903007812 */ /* 0x040fe400078e3cff */
[----:B------:R-:W-:-:S03]  /*0300*/  ISETP.GT.AND P0, PT, R3, -0x1, PT ;  /* 0xffffffff0300780c */ /* 0x000fc60003f04270 */
[----:B------:R-:W-:Y:S01]  /*0310*/  IMAD R3, R0, 0x4182bed5, RZ ;  /* 0x4182bed500037824 */ /* 0x000fe200078e02ff */
[----:B------:R-:W-:-:S03]  /*0320*/  SEL R2, R2, 0x8bf16996, P0 ;  /* 0x8bf1699602027807 */ /* 0x000fc60000000000 */
[C---:B------:R-:W-:Y:S01]  /*0330*/  VIADD R0, R3.reuse, 0x75bcd15 ;  /* 0x075bcd1503007836 */ /* 0x040fe20000000000 */
[C---:B------:R-:W-:Y:S01]  /*0340*/  LOP3.LUT R4, R3.reuse, 0x159a55e5, RZ, 0x3c, !PT ;  /* 0x159a55e503047812 */ /* 0x040fe200078e3cff */
[C---:B0-----:R-:W-:Y:S01]  /*0350*/  VIADD R5, R2.reuse, 0x1f123bb5 ;  /* 0x1f123bb502057836 */ /* 0x041fe20000000000 */
[----:B------:R-:W-:Y:S01]  /*0360*/  LOP3.LUT R2, R2, 0x5491333, RZ, 0x3c, !PT ;  /* 0x0549133302027812 */ /* 0x000fe200078e3cff */
[----:B------:R-:W-:Y:S01]  /*0370*/  VIADD R3, R3, 0x583f19 ;  /* 0x00583f1903037836 */ /* 0x000fe20000000000 */
[----:B------:R0:W-:Y:S01]  /*0380*/  STL [R1+0x4], R0 ;  /* 0x0000040001007387 */ /* 0x0001e20000100800 */
[----:B-1----:R-:W-:Y:S01]  /*0390*/  USHF.R.S32.HI UR4, URZ, 0x1f, UR4 ;  /* 0x0000001fff047899 */ /* 0x002fe20008011404 */
[----:B--2---:R-:W-:Y:S02]  /*03a0*/  IMAD.U32 R7, RZ, RZ, UR5 ;  /* 0x00000005ff077e24 */ /* 0x004fe4000f8e00ff */
[----:B------:R0:W-:Y:S03]  /*03b0*/  STL.64 [R1+0x8], R4 ;  /* 0x0000080401007387 */ /* 0x0001e60000100a00 */
[----:B------:R-:W-:Y:S01]  /*03c0*/  IMAD.U32 R8, RZ, RZ, UR4 ;  /* 0x00000004ff087e24 */ /* 0x000fe2000f8e00ff */
[----:B------:R0:W-:Y:S06]  /*03d0*/  STL.64 [R1+0x10], R2 ;  /* 0x0000100201007387 */ /* 0x0001ec0000100a00 */
.L_x_8:
[----:B------:R-:W-:-:S13]  /*03e0*/  LOP3.LUT P0, RZ, R7, 0x3, RZ, 0xc0, !PT ;  /* 0x0000000307ff7812 */ /* 0x000fda000780c0ff */
[----:B-1----:R-:W-:Y:S05]  /*03f0*/  @!P0 BRA `(.L_x_1) ;  /* 0x0000002400048947 */ /* 0x002fea0003800000 */
[----:B------:R-:W1:Y:S01]  /*0400*/  LDC.64 R22, c[0x4][RZ] ;  /* 0x01000000ff167b82 */ /* 0x000e620000000a00 */
[----:B0-----:R-:W-:Y:S01]  /*0410*/  IMAD.MOV.U32 R0, RZ, RZ, RZ ;  /* 0x000000ffff007224 */ /* 0x001fe200078e00ff */
[----:B------:R-:W-:Y:S01]  /*0420*/  CS2R R2, SRZ ;  /* 0x0000000000027805 */ /* 0x000fe2000001ff00 */
[----:B------:R-:W-:Y:S01]  /*0430*/  IMAD.MOV.U32 R9, RZ, RZ, RZ ;  /* 0x000000ffff097224 */ /* 0x000fe200078e00ff */
[----:B------:R-:W-:Y:S01]  /*0440*/  CS2R R4, SRZ ;  /* 0x0000000000047805 */ /* 0x000fe2000001ff00 */
[----:B-1----:R-:W-:-:S07]  /*0450*/  IMAD.WIDE.U32 R22, R6, 0xc80, R22 ;  /* 0x00000c8006167825 */ /* 0x002fce00078e0016 */
.L_x_3:
[----:B------:R-:W-:-:S06]  /*0460*/  LEA R26, R9, UR8, 0x2 ;  /* 0x00000008091a7c11 */ /* 0x000fcc000f8e10ff */
[----:B------:R-:W5:Y:S01]  /*0470*/  LDL R26, [R26+0x4] ;  /* 0x000004001a1a7983 */ /* 0x000f620000100800 */
[----:B------:R-:W-:-:S07]  /*0480*/  IMAD.MOV.U32 R27, RZ, RZ, RZ ;  /* 0x000000ffff1b7224 */ /* 0x000fce00078e00ff */
.L_x_2:
[----:B-----5:R-:W-:Y:S01]  /*0490*/  SHF.R.U32.HI R32, RZ, R27, R26 ;  /* 0x0000001bff207219 */ /* 0x020fe2000001161a */
[----:B------:R-:W-:-:S03]  /*04a0*/  IMAD R24, R9, 0x20, R27 ;  /* 0x0000002009187824 */ /* 0x000fc600078e021b */
[----:B------:R-:W-:-:S04]  /*04b0*/  LOP3.LUT R25, R32, 0x1, RZ, 0xc0, !PT ;  /* 0x0000000120197812 */ /* 0x000fc800078ec0ff */
[----:B------:R-:W-:Y:S01]  /*04c0*/  ISETP.NE.U32.AND P0, PT, R25, 0x1, PT ;  /* 0x000000011900780c */ /* 0x000fe20003f05070 */
[----:B------:R-:W-:-:S03]  /*04d0*/  IMAD R25, R24, 0x5, RZ ;  /* 0x0000000518197824 */ /* 0x000fc600078e02ff */
[----:B------:R-:W-:Y:S01]  /*04e0*/  R2P PR, R32, 0x7e ;  /* 0x0000007e20007804 */ /* 0x000fe20000000000 */
[----:B------:R-:W-:-:S08]  /*04f0*/  IMAD.WIDE.U32 R24, R25, 0x4, R22 ;  /* 0x0000000419187825 */ /* 0x000fd000078e0016 */
[----:B------:R-:W2:Y:S04]  /*0500*/  @!P0 LDG.E R29, desc[UR6][R24.64] ;  /* 0x00000006181d8981 */ /* 0x000ea8000c1e1900 */
[----:B------:R-:W3:Y:S04]  /*0510*/  @P1 LDG.E R33, desc[UR6][R24.64+0x14] ;  /* 0x0000140618211981 */ /* 0x000ee8000c1e1900 */
[----:B------:R-:W4:Y:S04]  /*0520*/  @!P0 LDG.E R31, desc[UR6][R24.64+0x4] ;  /* 0x00000406181f8981 */ /* 0x000f28000c1e1900 */
[----:B------:R-:W4:Y:S04]  /*0530*/  @P2 LDG.E R35, desc[UR6][R24.64+0x28] ;  /* 0x0000280618232981 */ /* 0x000f28000c1e1900 */
[----:B------:R-:W4:Y:S04]  /*0540*/  @!P0 LDG.E R28, desc[UR6][R24.64+0x8] ;  /* 0x00000806181c8981 */ /* 0x000f28000c1e1900 */
[----:B------:R-:W4:Y:S04]  /*0550*/  @!P0 LDG.E R30, desc[UR6][R24.64+0x10] ;  /* 0x00001006181e8981 */ /* 0x000f28000c1e1900 */
[----:B------:R-:W4:Y:S01]  /*0560*/  @P1 LDG.E R34, desc[UR6][R24.64+0x24] ;  /* 0x0000240618221981 */ /* 0x000f22000c1e1900 */
[----:B--2---:R-:W-:-:S03]  /*0570*/  @!P0 LOP3.LUT R0, R0, R29, RZ, 0x3c, !PT ;  /* 0x0000001d00008212 */ /* 0x004fc600078e3cff */
[----:B------:R-:W2:Y:S01]  /*0580*/  @!P0 LDG.E R29, desc[UR6][R24.64+0xc] ;  /* 0x00000c06181d8981 */ /* 0x000ea2000c1e1900 */
[----:B---3--:R-:W-:-:S03]  /*0590*/  @P1 LOP3.LUT R0, R0, R33, RZ, 0x3c, !PT ;  /* 0x0000002100001212 */ /* 0x008fc600078e3cff */
[----:B------:R-:W3:Y:S01]  /*05a0*/  @P3 LDG.E R33, desc[UR6][R24.64+0x3c] ;  /* 0x00003c0618213981 */ /* 0x000ee2000c1e1900 */
[----:B----4-:R-:W-:-:S03]  /*05b0*/  @!P0 LOP3.LUT R4, R4, R31, RZ, 0x3c, !PT ;  /* 0x0000001f04048212 */ /* 0x010fc600078e3cff */
[----:B------:R-:W4:Y:S01]  /*05c0*/  @P1 LDG.E R31, desc[UR6][R24.64+0x18] ;  /* 0x00001806181f1981 */ /* 0x000f22000c1e1900 */
[----:B------:R-:W-:-:S03]  /*05d0*/  @P2 LOP3.LUT R0, R0, R35, RZ, 0x3c, !PT ;  /* 0x0000002300002212 */ /* 0x000fc600078e3cff */
[----:B------:R-:W4:Y:S01]  /*05e0*/  @P5 LDG.E R35, desc[UR6][R24.64+0x64] ;  /* 0x0000640618235981 */ /* 0x000f22000c1e1900 */
[----:B------:R-:W-:-:S03]  /*05f0*/  @!P0 LOP3.LUT R5, R5, R28, RZ, 0x3c, !PT ;  /* 0x0000001c05058212 */ /* 0x000fc600078e3cff */
[----:B------:R-:W4:Y:S01]  /*0600*/  @P1 LDG.E R28, desc[UR6][R24.64+0x1c] ;  /* 0x00001c06181c1981 */ /* 0x000f22000c1e1900 */
[----:B------:R-:W-:-:S03]  /*0610*/  @!P0 LOP3.LUT R3, R3, R30, RZ, 0x3c, !PT ;  /* 0x0000001e03038212 */ /* 0x000fc600078e3cff */
[----:B------:R-:W4:Y:S01]  /*0620*/  @P2 LDG.E R30, desc[UR6][R24.64+0x30] ;  /* 0x00003006181e2981 */ /* 0x000f22000c1e1900 */
[----:B--2---:R-:W-:-:S03]  /*0630*/  @!P0 LOP3.LUT R2, R2, R29, RZ, 0x3c, !PT ;  /* 0x0000001d02028212 */ /* 0x004fc600078e3cff */
[----:B------:R-:W2:Y:S01]  /*0640*/  @P1 LDG.E R29, desc[UR6][R24.64+0x20] ;  /* 0x00002006181d1981 */ /* 0x000ea2000c1e1900 */
[----:B---3--:R-:W-:-:S03]  /*0650*/  @P3 LOP3.LUT R0, R0, R33, RZ, 0x3c, !PT ;  /* 0x0000002100003212 */ /* 0x008fc600078e3cff */
[----:B------:R-:W3:Y:S01]  /*0660*/  @P4 LDG.E R33, desc[UR6][R24.64+0x50] ;  /* 0x0000500618214981 */ /* 0x000ee2000c1e1900 */
[----:B----4-:R-:W-:-:S03]  /*0670*/  @P1 LOP3.LUT R4, R4, R31, RZ, 0x3c, !PT ;  /* 0x0000001f04041212 */ /* 0x010fc600078e3cff */
[----:B------:R-:W4:Y:S01]  /*0680*/  @P2 LDG.E R31, desc[UR6][R24.64+0x2c] ;  /* 0x00002c06181f2981 */ /* 0x000f22000c1e1900 */
[----:B------:R-:W-:-:S03]  /*0690*/  @P1 LOP3.LUT R3, R3, R34, RZ, 0x3c, !PT ;  /* 0x0000002203031212 */ /* 0x000fc600078e3cff */
[----:B------:R-:W4:Y:S01]  /*06a0*/  @P2 LDG.E R34, desc[UR6][R24.64+0x38] ;  /* 0x0000380618222981 */ /* 0x000f22000c1e1900 */
[----:B------:R-:W-:-:S03]  /*06b0*/  @P1 LOP3.LUT R5, R5, R28, RZ, 0x3c, !PT ;  /* 0x0000001c05051212 */ /* 0x000fc600078e3cff */
[----:B------:R-:W4:Y:S01]  /*06c0*/  @P3 LDG.E R28, desc[UR6][R24.64+0x44] ;  /* 0x00004406181c3981 */ /* 0x000f22000c1e1900 */
[----:B------:R-:W-:-:S03]  /*06d0*/  @P2 LOP3.LUT R5, R5, R30, RZ, 0x3c, !PT ;  /* 0x0000001e05052212 */ /* 0x000fc600078e3cff */
[----:B------:R-:W4:Y:S01]  /*06e0*/  @P3 LDG.E R30, desc[UR6][R24.64+0x4c] ;  /* 0x00004c06181e3981 */ /* 0x000f22000c1e1900 */
[----:B--2---:R-:W-:-:S03]  /*06f0*/  @P1 LOP3.LUT R2, R2, R29, RZ, 0x3c, !PT ;  /* 0x0000001d02021212 */ /* 0x004fc600078e3cff */
[----:B------:R-:W2:Y:S01]  /*0700*/  @P2 LDG.E R29, desc[UR6][R24.64+0x34] ;  /* 0x00003406181d2981 */ /* 0x000ea2000c1e1900 */
[----:B---3--:R-:W-:-:S03]  /*0710*/  @P4 LOP3.LUT R0, R0, R33, RZ, 0x3c, !PT ;  /* 0x0000002100004212 */ /* 0x008fc600078e3cff */
[----:B------:R-:W3:Y:S01]  /*0720*/  @P3 LDG.E R33, desc[UR6][R24.64+0x48] ;  /* 0x0000480618213981 */ /* 0x000ee2000c1e1900 */
[----:B----4-:R-:W-:-:S03]  /*0730*/  @P2 LOP3.LUT R4, R4, R31, RZ, 0x3c, !PT ;  /* 0x0000001f04042212 */ /* 0x010fc600078e3cff */
[----:B------:R-:W4:Y:S01]  /*0740*/  @P3 LDG.E R31, desc[UR6][R24.64+0x40] ;  /* 0x00004006181f3981 */ /* 0x000f22000c1e1900 */
[----:B------:R-:W-:Y:S02]  /*0750*/  @P2 LOP3.LUT R3, R3, R34, RZ, 0x3c, !PT ;  /* 0x0000002203032212 */ /* 0x000fe400078e3cff */
[----:B------:R-:W-:Y:S01]  /*0760*/  @P3 LOP3.LUT R5, R5, R28, RZ, 0x3c, !PT ;  /* 0x0000001c05053212 */ /* 0x000fe200078e3cff */
[----:B------:R-:W4:Y:S04]  /*0770*/  @P6 LDG.E R34, desc[UR6][R24.64+0x80] ;  /* 0x0000800618226981 */ /* 0x000f28000c1e1900 */
        /* <DEDUP_REMOVED lines=9> */
[----:B------:R-:W-:Y:S02]  /*0810*/  LOP3.LUT P0, RZ, R32, 0x80, RZ, 0xc0, !PT ;  /* 0x0000008020ff7812 */ /* 0x000fe4000780c0ff */
[----:B------:R-:W-:Y:S02]  /*0820*/  @P5 LOP3.LUT R0, R0, R35, RZ, 0x3c, !PT ;  /* 0x0000002300005212 */ /* 0x000fe400078e3cff */
        /* <DEDUP_REMOVED lines=12> */
[----:B------:R-:W-:Y:S02]  /*08f0*/  @P5 LOP3.LUT R5, R5, R28, RZ, 0x3c, !PT ;  /* 0x0000001c05055212 */ /* 0x000fe400078e3cff */
[----:B------:R-:W4:Y:S01]  /*0900*/  @P6 LDG.E R28, desc[UR6][R24.64+0x88] ;  /* 0x00008806181c6981 */ /* 0x000f22000c1e1900 */
[----:B------:R-:W-:Y:S02]  /*0910*/  @P5 LOP3.LUT R3, R3, R30, RZ, 0x3c, !PT ;  /* 0x0000001e03035212 */ /* 0x000fe400078e3cff */
[----:B------:R-:W-:Y:S01]  /*0920*/  @P6 LOP3.LUT R5, R5, R34, RZ, 0x3c, !PT ;  /* 0x0000002205056212 */ /* 0x000fe200078e3cff */
[----:B------:R-:W4:Y:S04]  /*0930*/  @P0 LDG.E R30, desc[UR6][R24.64+0x94] ;  /* 0x00009406181e0981 */ /* 0x000f28000c1e1900 */
        /* <DEDUP_REMOVED lines=9> */
[----:B------:R-:W-:Y:S02]  /*09d0*/  @P0 LOP3.LUT R3, R3, R34, RZ, 0x3c, !PT ;  /* 0x0000002203030212 */ /* 0x000fe400078e3cff */
[----:B--2---:R-:W-:-:S04]  /*09e0*/  @P6 LOP3.LUT R2, R2, R29, RZ, 0x3c, !PT ;  /* 0x0000001d02026212 */ /* 0x004fc800078e3cff */
[----:B---3--:R-:W-:Y:S02]  /*09f0*/  @P0 LOP3.LUT R2, R2, R33, RZ, 0x3c, !PT ;  /* 0x0000002102020212 */ /* 0x008fe400078e3cff */
[----:B----4-:R-:W-:Y:S02]  /*0a00*/  @P0 LOP3.LUT R4, R4, R31, RZ, 0x3c, !PT ;  /* 0x0000001f04040212 */ /* 0x010fe400078e3cff */
[----:B------:R-:W-:-:S13]  /*0a10*/  R2P PR, R32.B1, 0x7f ;  /* 0x0000007f20007804 */ /* 0x000fda0000001000 */
[----:B------:R-:W2:Y:S04]  /*0a20*/  @P0 LDG.E R29, desc[UR6][R24.64+0xa0] ;  /* 0x0000a006181d0981 */ /* 0x000ea8000c1e1900 */
[----:B------:R-:W3:Y:S04]  /*0a30*/  @P0 LDG.E R31, desc[UR6][R24.64+0xa4] ;  /* 0x0000a406181f0981 */ /* 0x000ee8000c1e1900 */
[----:B------:R-:W4:Y:S04]  /*0a40*/  @P1 LDG.E R33, desc[UR6][R24.64+0xb4] ;  /* 0x0000b40618211981 */ /* 0x000f28000c1e1900 */
[----:B------:R-:W4:Y:S04]  /*0a50*/  @P2 LDG.E R35, desc[UR6][R24.64+0xc8] ;  /* 0x0000c80618232981 */ /* 0x000f28000c1e1900 */
[----:B------:R-:W4:Y:S04]  /*0a60*/  @P3 LDG.E R37, desc[UR6][R24.64+0xdc] ;  /* 0x0000dc0618253981 */ /* 0x000f28000c1e1900 */
[----:B------:R-:W4:Y:S04]  /*0a70*/  @P0 LDG.E R28, desc[UR6][R24.64+0xa8] ;  /* 0x0000a806181c0981 */ /* 0x000f28000c1e1900 */
        /* <DEDUP_REMOVED lines=8> */
[----:B------:R-:W-:-:S03]  /*0b00*/  @P2 LOP3.LUT R0, R0, R35, RZ, 0x3c, !PT ;  /* 0x0000002300002212 */ /* 0x000fc600078e3cff */
[----:B------:R-:W4:Y:S01]  /*0b10*/  @P5 LDG.E R35, desc[UR6][R24.64+0x104] ;  /* 0x0001040618235981 */ /* 0x000f22000c1e1900 */
[----:B------:R-:W-:Y:S02]  /*0b20*/  @P3 LOP3.LUT R0, R0, R37, RZ, 0x3c, !PT ;  /* 0x0000002500003212 */ /* 0x000fe400078e3cff */
[----:B------:R-:W-:Y:S02]  /*0b30*/  @P0 LOP3.LUT R5, R5, R28, RZ, 0x3c, !PT ;  /* 0x0000001c05050212 */ /* 0x000fe400078e3cff */
[----:B------:R-:W4:Y:S01]  /*0b40*/  @P1 LDG.E R28, desc[UR6][R24.64+0xc4] ;  /* 0x0000c406181c1981 */ /* 0x000f22000c1e1900 */
[----:B------:R-:W-:-:S03]  /*0b50*/  @P0 LOP3.LUT R3, R3, R30, RZ, 0x3c, !PT ;  /* 0x0000001e03030212 */ /* 0x000fc600078e3cff */
[----:B------:R-:W4:Y:S01]  /*0b60*/  @P2 LDG.E R30, desc[UR6][R24.64+0xd0] ;  /* 0x0000d006181e2981 */ /* 0x000f22000c1e1900 */
[----:B--2---:R-:W-:-:S03]  /*0b70*/  @P0 LOP3.LUT R2, R2, R29, RZ, 0x3c, !PT ;  /* 0x0000001d02020212 */ /* 0x004fc600078e3cff */
[----:B------:R-:W2:Y:S01]  /*0b80*/  @P1 LDG.E R29, desc[UR6][R24.64+0xc0] ;  /* 0x0000c006181d1981 */ /* 0x000ea2000c1e1900 */
[----:B---3--:R-:W-:-:S03]  /*0b90*/  @P1 LOP3.LUT R4, R4, R31, RZ, 0x3c, !PT ;  /* 0x0000001f04041212 */ /* 0x008fc600078e3cff */
[----:B------:R-:W3:Y:S01]  /*0ba0*/  @P2 LDG.E R31, desc[UR6][R24.64+0xcc] ;  /* 0x0000cc06181f2981 */ /* 0x000ee2000c1e1900 */
[----:B------:R-:W-:Y:S02]  /*0bb0*/  LOP3.LUT P0, RZ, R32, 0x8000, RZ, 0xc0, !PT ;  /* 0x0000800020ff7812 */ /* 0x000fe4000780c0ff */
[----:B----4-:R-:W-:Y:S01]  /*0bc0*/  @P4 LOP3.LUT R0, R0, R33, RZ, 0x3c, !PT ;  /* 0x0000002100004212 */ /* 0x010fe200078e3cff */
[----:B------:R-:W4:Y:S04]  /*0bd0*/  @P2 LDG.E R32, desc[UR6][R24.64+0xd8] ;  /* 0x0000d80618202981 */ /* 0x000f28000c1e1900 */
[----:B------:R-:W4:Y:S01]  /*0be0*/  @P2 LDG.E R33, desc[UR6][R24.64+0xd4] ;  /* 0x0000d40618212981 */ /* 0x000f22000c1e1900 */
[----:B------:R-:W-:Y:S02]  /*0bf0*/  @P1 LOP3.LUT R5, R5, R34, RZ, 0x3c, !PT ;  /* 0x0000002205051212 */ /* 0x000fe400078e3cff */
[----:B------:R-:W-:-:S03]  /*0c00*/  @P1 LOP3.LUT R3, R3, R28, RZ, 0x3c, !PT ;  /* 0x0000001c03031212 */ /* 0x000fc600078e3cff */
[----:B------:R-:W4:Y:S01]  /*0c10*/  @P0 LDG.E R34, desc[UR6][R24.64+0x13c] ;  /* 0x00013c0618220981 */ /* 0x000f22000c1e1900 */
[----:B------:R-:W-:-:S03]  /*0c20*/  @P2 LOP3.LUT R5, R5, R30, RZ, 0x3c, !PT ;  /* 0x0000001e05052212 */ /* 0x000fc600078e3cff */
[----:B------:R-:W4:Y:S01]  /*0c30*/  @P3 LDG.E R28, desc[UR6][R24.64+0xe4] ;  /* 0x0000e406181c3981 */ /* 0x000f22000c1e1900 */
[----:B------:R-:W-:-:S03]  /*0c40*/  @P5 LOP3.LUT R0, R0, R35, RZ, 0x3c, !PT ;  /* 0x0000002300005212 */ /* 0x000fc600078e3cff */
        /* <DEDUP_REMOVED lines=38> */
[----:B------:R-:W-:-:S05]  /*0eb0*/  VIADD R27, R27, 0x10 ;  /* 0x000000101b1b7836 */ /* 0x000fca0000000000 */
[----:B------:R-:W-:Y:S02]  /*0ec0*/  ISETP.NE.AND P1, PT, R27, 0x20, PT ;  /* 0x000000201b00780c */ /* 0x000fe40003f25270 */
[----:B------:R-:W-:Y:S02]  /*0ed0*/  @P6 LOP3.LUT R5, R5, R28, RZ, 0x3c, !PT ;  /* 0x0000001c05056212 */ /* 0x000fe400078e3cff */
[----:B------:R-:W-:-:S04]  /*0ee0*/  @P6 LOP3.LUT R3, R3, R30, RZ, 0x3c, !PT ;  /* 0x0000001e03036212 */ /* 0x000fc800078e3cff */
[----:B------:R-:W-:Y:S02]  /*0ef0*/  @P0 LOP3.LUT R3, R3, R34, RZ, 0x3c, !PT ;  /* 0x0000002203030212 */ /* 0x000fe400078e3cff */
[----:B--2---:R-:W-:Y:S02]  /*0f00*/  @P6 LOP3.LUT R4, R4, R29, RZ, 0x3c, !PT ;  /* 0x0000001d04046212 */ /* 0x004fe400078e3cff */
[----:B---3--:R-:W-:Y:S02]  /*0f10*/  @P6 LOP3.LUT R2, R2, R31, RZ, 0x3c, !PT ;  /* 0x0000001f02026212 */ /* 0x008fe400078e3cff */
[----:B----4-:R-:W-:Y:S02]  /*0f20*/  @P0 LOP3.LUT R5, R5, R32, RZ, 0x3c, !PT ;  /* 0x0000002005050212 */ /* 0x010fe400078e3cff */
[----:B------:R-:W-:Y:S02]  /*0f30*/  @P0 LOP3.LUT R2, R2, R35, RZ, 0x3c, !PT ;  /* 0x0000002302020212 */ /* 0x000fe400078e3cff */
[----:B------:R-:W-:Y:S01]  /*0f40*/  @P0 LOP3.LUT R4, R4, R33, RZ, 0x3c, !PT ;  /* 0x0000002104040212 */ /* 0x000fe200078e3cff */
[----:B------:R-:W-:Y:S06]  /*0f50*/  @P1 BRA `(.L_x_2) ;  /* 0xfffffff4004c1947 */ /* 0x000fec000383ffff */
[----:B------:R-:W-:-:S05]  /*0f60*/  VIADD R9, R9, 0x1 ;  /* 0x0000000109097836 */ /* 0x000fca0000000000 */
[----:B------:R-:W-:-:S13]  /*0f70*/  ISETP.NE.AND P0, PT, R9, 0x5, PT ;  /* 0x000000050900780c */ /* 0x000fda0003f05270 */
[----:B------:R-:W-:Y:S05]  /*0f80*/  @P0 BRA `(.L_x_3) ;  /* 0xfffffff400340947 */ /* 0x000fea000383ffff */
[----:B------:R-:W-:Y:S01]  /*0f90*/  LOP3.LUT R9, R7, 0x3, RZ, 0xc0, !PT ;  /* 0x0000000307097812 */ /* 0x000fe200078ec0ff */
[----:B------:R1:W-:Y:S03]  /*0fa0*/  STL [R1+0x4], R0 ;  /* 0x0000040001007387 */ /* 0x0003e60000100800 */
[----:B------:R-:W-:Y:S01]  /*0fb0*/  ISETP.NE.U32.AND P0, PT, R9, 0x1, PT ;  /* 0x000000010900780c */ /* 0x000fe20003f05070 */
[----:B------:R1:W-:Y:S03]  /*0fc0*/  STL.64 [R1+0x8], R4 ;  /* 0x0000080401007387 */ /* 0x0003e60000100a00 */
[----:B------:R-:W-:Y:S01]  /*0fd0*/  ISETP.NE.AND.EX P0, PT, RZ, RZ, PT, P0 ;  /* 0x000000ffff00720c */ /* 0x000fe20003f05300 */
[----:B------:R1:W-:-:S12]  /*0fe0*/  STL.64 [R1+0x10], R2 ;  /* 0x0000100201007387 */ /* 0x0003d80000100a00 */
[----:B-1----:R-:W-:Y:S05]  /*0ff0*/  @!P0 BRA `(.L_x_1) ;  /* 0x0000001800048947 */ /* 0x002fea0003800000 */
[----:B------:R-:W-:Y:S01]  /*1000*/  UMOV UR4, URZ ;  /* 0x000000ff00047c82 */ /* 0x000fe20008000000 */
[----:B------:R-:W-:Y:S01]  /*1010*/  UMOV UR5, URZ ;  /* 0x000000ff00057c82 */ /* 0x000fe20008000000 */
[----:B------:R-:W-:Y:S02]  /*1020*/  IMAD.MOV.U32 R0, RZ, RZ, RZ ;  /* 0x000000ffff007224 */ /* 0x000fe400078e00ff */
[----:B------:R-:W-:Y:S02]  /*1030*/  IMAD.MOV.U32 R9, RZ, RZ, RZ ;  /* 0x000000ffff097224 */ /* 0x000fe400078e00ff */
[----:B------:R-:W-:Y:S02]  /*1040*/  IMAD.U32 R3, RZ, RZ, UR4 ;  /* 0x00000004ff037e24 */ /* 0x000fe4000f8e00ff */
[----:B------:R-:W-:Y:S02]  /*1050*/  IMAD.U32 R2, RZ, RZ, UR5 ;  /* 0x00000005ff027e24 */ /* 0x000fe4000f8e00ff */
[----:B------:R-:W-:-:S02]  /*1060*/  IMAD.U32 R5, RZ, RZ, UR4 ;  /* 0x00000004ff057e24 */ /* 0x000fc4000f8e00ff */
[----:B------:R-:W-:-:S07]  /*1070*/  IMAD.U32 R4, RZ, RZ, UR5 ;  /* 0x00000005ff047e24 */ /* 0x000fce000f8e00ff */
.L_x_5:
[----:B------:R-:W-:-:S06]  /*1080*/  LEA R26, R9, UR8, 0x2 ;  /* 0x00000008091a7c11 */ /* 0x000fcc000f8e10ff */
[----:B------:R-:W5:Y:S01]  /*1090*/  LDL R26, [R26+0x4] ;  /* 0x000004001a1a7983 */ /* 0x000f620000100800 */
[----:B------:R-:W-:-:S07]  /*10a0*/  IMAD.MOV.U32 R27, RZ, RZ, RZ ;  /* 0x000000ffff1b7224 */ /* 0x000fce00078e00ff */
.L_x_4:
        /* <DEDUP_REMOVED lines=182> */
[----:B-1----:R-:W-:Y:S05]  /*1c10*/  @P0 BRA `(.L_x_1) ;  /* 0x0000000800fc0947 */ /* 0x002fea0003800000 */
        /* <DEDUP_REMOVED lines=8> */
.L_x_7:
[----:B------:R-:W-:-:S13]  /*1ca0*/  R2UR UR4, R9 ;  /* 0x00000000090472ca */ /* 0x000fda00000e0000 */
[----:B------:R-:W-:-:S09]  /*1cb0*/  ULEA UR4, UR4, UR8, 0x2 ;  /* 0x0000000804047291 */ /* 0x000fd2000f8e10ff */
[----:B------:R-:W5:Y:S01]  /*1cc0*/  LDL R26, [UR4+0x4] ;  /* 0x00000404ff1a7983 */ /* 0x000f620008100800 */
[----:B------:R-:W-:-:S07]  /*1cd0*/  IMAD.MOV.U32 R27, RZ, RZ, RZ ;  /* 0x000000ffff1b7224 */ /* 0x000fce00078e00ff */
.L_x_6:
        /* <DEDUP_REMOVED lines=176> */
[----:B------:R1:W-:Y:S04]  /*27e0*/  STL [R1+0x4], R0 ;  /* 0x0000040001007387 */ /* 0x0003e80000100800 */
[----:B------:R1:W-:Y:S04]  /*27f0*/  STL.64 [R1+0x8], R4 ;  /* 0x0000080401007387 */ /* 0x0003e80000100a00 */
[----:B------:R1:W-:Y:S02]  /*2800*/  STL.64 [R1+0x10], R2 ;  /* 0x0000100201007387 */ /* 0x0003e40000100a00 */
.L_x_1:
[C---:B------:R-:W-:Y:S01]  /*2810*/  ISETP.GT.U32.AND P0, PT, R7.reuse, 0x3, PT ;  /* 0x000000030700780c */ /* 0x040fe20003f04070 */
[----:B------:R-:W-:Y:S01]  /*2820*/  VIADD R6, R6, 0x1 ;  /* 0x0000000106067836 */ /* 0x000fe20000000000 */
[--C-:B------:R-:W-:Y:S02]  /*2830*/  SHF.R.U64 R7, R7, 0x2, R8.reuse ;  /* 0x0000000207077819 */ /* 0x100fe40000001208 */
[----:B------:R-:W-:Y:S02]  /*2840*/  ISETP.GT.U32.AND.EX P0, PT, R8, RZ, PT, P0 ;  /* 0x000000ff0800720c */ /* 0x000fe40003f04100 */
[----:B------:R-:W-:-:S11]  /*2850*/  SHF.R.U32.HI R8, RZ, 0x2, R8 ;  /* 0x00000002ff087819 */ /* 0x000fd60000011608 */
[----:B------:R-:W-:Y:S05]  /*2860*/  @P0 BRA `(.L_x_8) ;  /* 0xffffffd800dc0947 */ /* 0x000fea000383ffff */
[----:B------:R2:W5:Y:S04]  /*2870*/  LDG.E R23, desc[UR6][R16.64] ;  /* 0x0000000610177981 */ /* 0x000568000c1e1900 */
[----:B------:R2:W5:Y:S01]  /*2880*/  LDG.E R22, desc[UR6][R14.64] ;  /* 0x000000060e167981 */ /* 0x000562000c1e1900 */
[----:B------:R-:W-:Y:S01]  /*2890*/  IMAD.IADD R6, R20, 0x1, R21 ;  /* 0x0000000114067824 */ /* 0x000fe200078e0215 */
[----:B------:R-:W-:Y:S01]  /*28a0*/  SHF.R.U32.HI R7, RZ, 0x2, R0 ;  /* 0x00000002ff077819 */ /* 0x000fe20000011600 */
[----:B------:R-:W-:Y:S01]  /*28b0*/  IMAD.MOV.U32 R8, RZ, RZ, -0x266e14b1 ;  /* 0xd991eb4fff087424 */ /* 0x000fe200078e00ff */
[----:B------:R-:W-:Y:S01]  /*28c0*/  STL [R1+0x4], R5 ;  /* 0x0000040501007387 */ /* 0x000fe20000100800 */
[----:B------:R-:W-:Y:S01]  /*28d0*/  BSSY.RECONVERGENT B0, `(.L_x_9) ;  /* 0x0000043000007945 */ /* 0x000fe20003800200 */
[----:B------:R-:W-:-:S02]  /*28e0*/  ISETP.GT.AND P0, PT, R6, -0x1, PT ;  /* 0xffffffff0600780c */ /* 0x000fc40003f04270 */
[----:B------:R-:W-:Y:S01]  /*28f0*/  LOP3.LUT R7, R7, R0, RZ, 0x3c, !PT ;  /* 0x0000000007077212 */ /* 0x000fe200078e3cff */
[----:B01----:R-:W-:Y:S01]  /*2900*/  IMAD.SHL.U32 R0, R3, 0x10, RZ ;  /* 0x0000001003007824 */ /* 0x003fe200078e00ff */
[----:B------:R-:W-:Y:S01]  /*2910*/  LOP3.LUT R9, R6, 0xaad26b49, RZ, 0x3c, !PT ;  /* 0xaad26b4906097812 */ /* 0x000fe200078e3cff */
[----:B------:R-:W-:Y:S01]  /*2920*/  STL.64 [R1+0x28], RZ ;  /* 0x000028ff01007387 */ /* 0x000fe20000100a00 */
[----:B------:R-:W-:Y:S01]  /*2930*/  SEL R8, R8, 0x8bf16996, P0 ;  /* 0x8bf1699608087807 */ /* 0x000fe20000000000 */
[----:B------:R-:W-:Y:S02]  /*2940*/  IMAD.SHL.U32 R6, R7, 0x2, RZ ;  /* 0x0000000207067824 */ /* 0x000fe400078e00ff */
[----:B------:R0:W-:Y:S02]  /*2950*/  STL.64 [R1+0x8], R2 ;  /* 0x0000080201007387 */ /* 0x0001e40000100a00 */
[----:B------:R-:W-:Y:S01]  /*2960*/  IMAD R8, R9, 0x4182bed5, R8 ;  /* 0x4182bed509087824 */ /* 0x000fe200078e0208 */
[----:B------:R-:W-:Y:S01]  /*2970*/  LOP3.LUT R6, R7, R6, R0, 0x96, !PT ;  /* 0x0000000607067212 */ /* 0x000fe200078e9600 */
[----:B------:R-:W-:-:S02]  /*2980*/  IMAD.MOV.U32 R7, RZ, RZ, 0x2f800000 ;  /* 0x2f800000ff077424 */ /* 0x000fc400078e00ff */
[----:B------:R-:W-:Y:S01]  /*2990*/  VIADD R24, R8, 0x64f0c9 ;  /* 0x0064f0c908187836 */ /* 0x000fe20000000000 */
[----:B------:R-:W-:-:S04]  /*29a0*/  LOP3.LUT R6, R6, R3, RZ, 0x3c, !PT ;  /* 0x0000000306067212 */ /* 0x000fc800078e3cff */
[----:B------:R-:W-:Y:S01]  /*29b0*/  IADD3 R0, PT, PT, R24, 0x587c5, R6 ;  /* 0x000587c518007810 */ /* 0x000fe20007ffe006 */
[----:B0-----:R-:W-:-:S03]  /*29c0*/  IMAD.MOV.U32 R3, RZ, RZ, 0x30c90fdb ;  /* 0x30c90fdbff037424 */ /* 0x001fc600078e00ff */
[----:B------:R-:W-:-:S05]  /*29d0*/  I2FP.F32.U32 R0, R0 ;  /* 0x0000000000007245 */ /* 0x000fca0000201000 */
[----:B------:R-:W-:Y:S01]  /*29e0*/  FFMA R8, R0, R7, 1.1641532182693481445e-10 ;  /* 0x2f00000000087423 */ /* 0x000fe20000000007 */
[----:B------:R-:W-:-:S04]  /*29f0*/  IMAD.MOV.U32 R7, RZ, RZ, 0x3e055027 ;  /* 0x3e055027ff077424 */ /* 0x000fc800078e00ff */
[----:B------:R-:W-:-:S13]  /*2a00*/  FSETP.GEU.AND P0, PT, R8, 1.175494350822287508e-38, PT ;  /* 0x008000000800780b */ /* 0x000fda0003f0e000 */
[----:B------:R-:W-:-:S04]  /*2a10*/  @!P0 FMUL R8, R8, 8388608 ;  /* 0x4b00000008088820 */ /* 0x000fc80000400000 */
[----:B------:R-:W-:-:S05]  /*2a20*/  VIADD R0, R8, 0xc0d55555 ;  /* 0xc0d5555508007836 */ /* 0x000fca0000000000 */
[----:B------:R-:W-:-:S04]  /*2a30*/  LOP3.LUT R25, R0, 0xff800000, RZ, 0xc0, !PT ;  /* 0xff80000000197812 */ /* 0x000fc800078ec0ff */
[----:B------:R-:W-:Y:S01]  /*2a40*/  I2FP.F32.S32 R26, R25 ;  /* 0x00000019001a7245 */ /* 0x000fe20000201400 */
[----:B------:R-:W-:Y:S02]  /*2a50*/  IMAD.IADD R0, R8, 0x1, -R25 ;  /* 0x0000000108007824 */ /* 0x000fe400078e0a19 */
[----:B------:R-:W-:Y:S02]  /*2a60*/  IMAD.MOV.U32 R25, RZ, RZ, 0x7f800000 ;  /* 0x7f800000ff197424 */ /* 0x000fe400078e00ff */
[----:B------:R-:W-:-:S04]  /*2a70*/  FADD R0, R0, -1 ;  /* 0xbf80000000007421 */ /* 0x000fc80000000000 */
[----:B------:R-:W-:-:S04]  /*2a80*/  FFMA R7, R0, -R7, 0.14084610342979431152 ;  /* 0x3e1039f600077423 */ /* 0x000fc80000000807 */
[----:B------:R-:W-:-:S04]  /*2a90*/  FFMA R7, R0, R7, -0.12148627638816833496 ;  /* 0xbdf8cdcc00077423 */ /* 0x000fc80000000007 */
[----:B------:R-:W-:-:S04]  /*2aa0*/  FFMA R7, R0, R7, 0.13980610668659210205 ;  /* 0x3e0f295500077423 */ /* 0x000fc80000000007 */
[----:B------:R-:W-:-:S04]  /*2ab0*/  FFMA R7, R0, R7, -0.16684235632419586182 ;  /* 0xbe2ad8b900077423 */ /* 0x000fc80000000007 */
[----:B------:R-:W-:-:S04]  /*2ac0*/  FFMA R7, R0, R7, 0.20012299716472625732 ;  /* 0x3e4ced0b00077423 */ /* 0x000fc80000000007 */
[----:B------:R-:W-:-:S04]  /*2ad0*/  FFMA R7, R0, R7, -0.24999669194221496582 ;  /* 0xbe7fff2200077423 */ /* 0x000fc80000000007 */
[----:B------:R-:W-:Y:S01]  /*2ae0*/  FFMA R9, R0, R7, 0.33333182334899902344 ;  /* 0x3eaaaa7800097423 */ /* 0x000fe20000000007 */
[----:B------:R-:W-:-:S03]  /*2af0*/  SHF.R.U32.HI R7, RZ, 0x2, R4 ;  /* 0x00000002ff077819 */ /* 0x000fc60000011604 */
[----:B------:R-:W-:Y:S01]  /*2b00*/  FFMA R27, R0, R9, -0.5 ;  /* 0xbf000000001b7423 */ /* 0x000fe20000000009 */
[----:B------:R-:W-:Y:S02]  /*2b10*/  FSEL R9, RZ, -23, P0 ;  /* 0xc1b80000ff097808 */ /* 0x000fe40000000000 */
[----:B------:R-:W-:Y:S01]  /*2b20*/  ISETP.GT.U32.AND P0, PT, R8, 0x7f7fffff, PT ;  /* 0x7f7fffff0800780c */ /* 0x000fe20003f04070 */
[----:B------:R-:W-:Y:S01]  /*2b30*/  FMUL R27, R0, R27 ;  /* 0x0000001b001b7220 */ /* 0x000fe20000400000 */
[----:B------:R-:W-:Y:S01]  /*2b40*/  LOP3.LUT R7, R7, R4, RZ, 0x3c, !PT ;  /* 0x0000000407077212 */ /* 0x000fe200078e3cff */
[----:B------:R-:W-:Y:S02]  /*2b50*/  FFMA R9, R26, 1.1920928955078125e-07, R9 ;  /* 0x340000001a097823 */ /* 0x000fe40000000009 */
[----:B------:R-:W-:Y:S01]  /*2b60*/  FFMA R26, R0, R27, R0 ;  /* 0x0000001b001a7223 */ /* 0x000fe20000000000 */
[----:B------:R-:W-:Y:S02]  /*2b70*/  IMAD.SHL.U32 R0, R6, 0x10, RZ ;  /* 0x0000001006007824 */ /* 0x000fe400078e00ff */
[----:B------:R-:W-:-:S02]  /*2b80*/  IMAD.SHL.U32 R4, R7, 0x2, RZ ;  /* 0x0000000207047824 */ /* 0x000fc400078e00ff */
[----:B------:R-:W-:-:S03]  /*2b90*/  FFMA R9, R9, 0.69314718246459960938, R26 ;  /* 0x3f31721809097823 */ /* 0x000fc6000000001a */
[C---:B------:R-:W-:Y:S01]  /*2ba0*/  @P0 FFMA R9, R8.reuse, R25, +INF ;  /* 0x7f80000008090423 */ /* 0x040fe20000000019 */
[----:B------:R-:W-:Y:S02]  /*2bb0*/  LOP3.LUT R7, R7, R4, R0, 0x96, !PT ;  /* 0x0000000407077212 */ /* 0x000fe400078e9600 */
[----:B------:R-:W-:Y:S01]  /*2bc0*/  FSETP.NEU.AND P0, PT, R8, RZ, PT ;  /* 0x000000ff0800720b */ /* 0x000fe20003f0d000 */
[----:B------:R-:W-:Y:S01]  /*2bd0*/  FMUL R0, R9, -2 ;  /* 0xc000000009007820 */ /* 0x000fe20000400000 */
[----:B------:R-:W-:-:S04]  /*2be0*/  LOP3.LUT R7, R7, R6, RZ, 0x3c, !PT ;  /* 0x0000000607077212 */ /* 0x000fc800078e3cff */
[----:B------:R-:W-:Y:S01]  /*2bf0*/  FSEL R8, R0, +INF , P0 ;  /* 0x7f80000000087808 */ /* 0x000fe20000000000 */
[----:B------:R2:W-:Y:S01]  /*2c00*/  STL.64 [R1+0x10], R6 ;  /* 0x0000100601007387 */ /* 0x0005e20000100a00 */
[----:B------:R-:W-:Y:S02]  /*2c10*/  IADD3 R0, PT, PT, R24, 0xb0f8a, R7 ;  /* 0x000b0f8a18007810 */ /* 0x000fe40007ffe007 */
[----:B------:R2:W0:Y:S01]  /*2c20*/  MUFU.RSQ R9, R8 ;  /* 0x0000000800097308 */ /* 0x0004220000001400 */
[----:B------:R-:W-:Y:S01]  /*2c30*/  VIADD R4, R8, 0xf3000000 ;  /* 0xf300000008047836 */ /* 0x000fe20000000000 */
[----:B------:R-:W-:-:S04]  /*2c40*/  I2FP.F32.U32 R0, R0 ;  /* 0x0000000000007245 */ /* 0x000fc80000201000 */
[----:B------:R-:W-:Y:S01]  /*2c50*/  ISETP.GT.U32.AND P0, PT, R4, 0x727fffff, PT ;  /* 0x727fffff0400780c */ /* 0x000fe20003f04070 */
[----:B------:R-:W-:-:S12]  /*2c60*/  FFMA R3, R0, R3, 7.314590599882819788e-10 ;  /* 0x30490fdb00037423 */ /* 0x000fd80000000003 */
[----:B0-2---:R-:W-:Y:S05]  /*2c70*/  @!P0 BRA `(.L_x_10) ;  /* 0x0000000000108947 */ /* 0x005fea0003800000 */
[----:B------:R-:W-:Y:S01]  /*2c80*/  IMAD.MOV.U32 R0, RZ, RZ, R8 ;  /* 0x000000ffff007224 */ /* 0x000fe200078e0008 */
[----:B------:R-:W-:-:S07]  /*2c90*/  MOV R24, 0x2cb0 ;  /* 0x00002cb000187802 */ /* 0x000fce0000000f00 */
[----:B-----5:R-:W-:Y:S05]  /*2ca0*/  CALL.REL.NOINC `($__internal_0_$__cuda_sm20_sqrt_rn_f32_slowpath) ;  /* 0x0000000400e87944 */ /* 0x020fea0003c00000 */
[----:B------:R-:W-:Y:S05]  /*2cb0*/  BRA `(.L_x_11) ;  /* 0x0000000000107947 */ /* 0x000fea0003800000 */
.L_x_10:
[----:B------:R-:W-:Y:S01]  /*2cc0*/  FMUL.FTZ R5, R8, R9 ;  /* 0x0000000908057220 */ /* 0x000fe20000410000 */
[----:B------:R-:W-:-:S03]  /*2cd0*/  FMUL.FTZ R9, R9, 0.5 ;  /* 0x3f00000009097820 */ /* 0x000fc60000410000 */
[----:B------:R-:W-:-:S04]  /*2ce0*/  FFMA R0, -R5, R5, R8 ;  /* 0x0000000505007223 */ /* 0x000fc80000000108 */
[----:B------:R-:W-:-:S07]  /*2cf0*/  FFMA R0, R0, R9, R5 ;  /* 0x0000000900007223 */ /* 0x000fce0000000005 */
.L_x_11:
[----:B------:R-:W-:Y:S05]  /*2d00*/  BSYNC.RECONVERGENT B0 ;  /* 0x0000000000007941 */ /* 0x000fea0003800200 */
.L_x_9:
[----:B------:R-:W2:Y:S01]  /*2d10*/  LDG.E R6, desc[UR6][R12.64] ;  /* 0x000000060c067981 */ /* 0x000ea2000c1e1900 */
[----:B------:R-:W-:Y:S01]  /*2d20*/  FMUL.RZ R8, R3, 0.15915493667125701904 ;  /* 0x3e22f98303087820 */ /* 0x000fe2000040c000 */
[----:B------:R-:W-:Y:S01]  /*2d30*/  IMAD.MOV.U32 R4, RZ, RZ, 0x1 ;  /* 0x00000001ff047424 */ /* 0x000fe200078e00ff */
[----:B------:R-:W-:Y:S01]  /*2d40*/  BSSY.RECONVERGENT B0, `(.L_x_12) ;  /* 0x0000010000007945 */ /* 0x000fe20003800200 */
[----:B------:R-:W-:Y:S01]  /*2d50*/  IMAD.MOV.U32 R5, RZ, RZ, RZ ;  /* 0x000000ffff057224 */ /* 0x000fe200078e00ff */
[----:B------:R-:W0:Y:S01]  /*2d60*/  MUFU.COS R7, R8 ;  /* 0x0000000800077308 */ /* 0x000e220000000000 */
[----:B------:R-:W-:-:S03]  /*2d70*/  PLOP3.LUT P0, PT, PT, PT, PT, 0x80, 0x8 ;  /* 0x000000000008781c */ /* 0x000fc60003f0f070 */
[----:B------:R1:W-:Y:S04]  /*2d80*/  STL.64 [R1+0x18], R4 ;  /* 0x0000180401007387 */ /* 0x0003e80000100a00 */
[----:B------:R-:W3:Y:S01]  /*2d90*/  MUFU.SIN R3, R8 ;  /* 0x0000000800037308 */ /* 0x000ee20000000400 */
[----:B0-----:R-:W-:-:S05]  /*2da0*/  FMUL R2, R7, R0 ;  /* 0x0000000007027220 */ /* 0x001fca0000400000 */
[----:B------:R1:W-:Y:S01]  /*2db0*/  STL [R1+0x20], R2 ;  /* 0x0000200201007387 */ /* 0x0003e20000100800 */
[----:B---3--:R-:W-:-:S04]  /*2dc0*/  FMUL R0, R3, R0 ;  /* 0x0000000003007220 */ /* 0x008fc80000400000 */
[----:B-----5:R-:W-:-:S05]  /*2dd0*/  FFMA R3, R22, R0, R23 ;  /* 0x0000000016037223 */ /* 0x020fca0000000017 */
[----:B--2---:R-:W-:-:S13]  /*2de0*/  FSETP.GT.AND P1, PT, R3, R6, PT ;  /* 0x000000060300720b */ /* 0x004fda0003f24000 */
[----:B-1----:R-:W-:Y:S05]  /*2df0*/  @!P1 BRA `(.L_x_13) ;  /* 0x0000000000109947 */ /* 0x002fea0003800000 */
[----:B------:R-:W2:Y:S02]  /*2e00*/  LDG.E R0, desc[UR6][R10.64] ;  /* 0x000000060a007981 */ /* 0x000ea4000c1e1900 */
[----:B--2---:R-:W-:-:S13]  /*2e10*/  FSETP.GEU.AND P1, PT, R3, R0, PT ;  /* 0x000000000300720b */ /* 0x004fda0003f2e000 */
[----:B------:R0:W-:Y:S01]  /*2e20*/  @!P1 STG.E desc[UR6][R18.64], R3 ;  /* 0x0000000312009986 */ /* 0x0001e2000c101906 */
[----:B------:R-:W-:-:S13]  /*2e30*/  @!P1 PLOP3.LUT P0, PT, PT, PT, PT, 0x8, 0x80 ;  /* 0x000000000080981c */ /* 0x000fda0003f0e170 */
.L_x_13:
[----:B------:R-:W-:Y:S05]  /*2e40*/  BSYNC.RECONVERGENT B0 ;  /* 0x0000000000007941 */ /* 0x000fea0003800200 */
.L_x_12:
[----:B------:R-:W1:Y:S02]  /*2e50*/  LDCU UR4, c[0x0][0x3c0] ;  /* 0x00007800ff0477ac */ /* 0x000e640008000800 */
[----:B-1----:R-:W-:-:S13]  /*2e60*/  ISETP.LT.AND P1, PT, R21, UR4, PT ;  /* 0x0000000415007c0c */ /* 0x002fda000bf21270 */
[----:B------:R-:W-:Y:S05]  /*2e70*/  @P0 BRA P1, `(.L_x_14) ;  /* 0xffffffd400040947 */ /* 0x000fea000083ffff */
[----:B------:R-:W-:Y:S05]  /*2e80*/  EXIT ;  /* 0x000000000000794d */ /* 0x000fea0003800000 */
.L_x_0:
[----:B------:R-:W-:Y:S01]  /*2e90*/  IMAD.MOV.U32 R3, RZ, RZ, RZ ;  /* 0x000000ffff037224 */ /* 0x000fe200078e00ff */
[----:B------:R-:W1:Y:S06]  /*2ea0*/  LDCU UR4, c[0x0][0x3c0] ;  /* 0x00007800ff0477ac */ /* 0x000e6c0008000800 */
.L_x_20:
[----:B------:R2:W5:Y:S04]  /*2eb0*/  LDG.E R2, desc[UR6][R16.64] ;  /* 0x0000000610027981 */ /* 0x000568000c1e1900 */
[----:B0-----:R2:W5:Y:S01]  /*2ec0*/  LDG.E R5, desc[UR6][R14.64] ;  /* 0x000000060e057981 */ /* 0x001562000c1e1900 */
[----:B------:R-:W-:Y:S01]  /*2ed0*/  VIADD R3, R3, 0x1 ;  /* 0x0000000103037836 */ /* 0x000fe20000000000 */
[----:B------:R-:W-:Y:S01]  /*2ee0*/  BSSY.RECONVERGENT B0, `(.L_x_15) ;  /* 0x0000045000007945 */ /* 0x000fe20003800200 */
[----:B------:R-:W-:Y:S02]  /*2ef0*/  IMAD.MOV.U32 R22, RZ, RZ, 0x3e055027 ;  /* 0x3e055027ff167424 */ /* 0x000fe400078e00ff */
[----:B------:R-:W-:-:S05]  /*2f00*/  IMAD.IADD R4, R20, 0x1, R3 ;  /* 0x0000000114047824 */ /* 0x000fca00078e0203 */
[C---:B------:R-:W-:Y:S02]  /*2f10*/  LOP3.LUT R0, R4.reuse, 0xaad26b49, RZ, 0x3c, !PT ;  /* 0xaad26b4904007812 */ /* 0x040fe400078e3cff */
[----:B------:R-:W-:-:S03]  /*2f20*/  ISETP.GT.AND P0, PT, R4, -0x1, PT ;  /* 0xffffffff0400780c */ /* 0x000fc60003f04270 */
[----:B------:R-:W-:-:S04]  /*2f30*/  IMAD R0, R0, 0x4182bed5, RZ ;  /* 0x4182bed500007824 */ /* 0x000fc800078e02ff */
[C---:B------:R-:W-:Y:S02]  /*2f40*/  VIADD R6, R0.reuse, 0x75bcd15 ;  /* 0x075bcd1500067836 */ /* 0x040fe40000000000 */
[----:B------:R-:W-:-:S03]  /*2f50*/  VIADD R7, R0, 0x583f19 ;  /* 0x00583f1900077836 */ /* 0x000fc60000000000 */
[----:B------:R-:W-:Y:S01]  /*2f60*/  SHF.R.U32.HI R9, RZ, 0x2, R6 ;  /* 0x00000002ff097819 */ /* 0x000fe20000011606 */
[----:B------:R-:W-:-:S03]  /*2f70*/  IMAD.SHL.U32 R4, R7, 0x10, RZ ;  /* 0x0000001007047824 */ /* 0x000fc600078e00ff */
[----:B------:R-:W-:-:S05]  /*2f80*/  LOP3.LUT R9, R9, R6, RZ, 0x3c, !PT ;  /* 0x0000000609097212 */ /* 0x000fca00078e3cff */
[----:B------:R-:W-:-:S05]  /*2f90*/  IMAD.SHL.U32 R6, R9, 0x2, RZ ;  /* 0x0000000209067824 */ /* 0x000fca00078e00ff */
[----:B------:R-:W-:Y:S01]  /*2fa0*/  LOP3.LUT R6, R9, R6, R4, 0x96, !PT ;  /* 0x0000000609067212 */ /* 0x000fe200078e9604 */
[C---:B------:R-:W-:Y:S02]  /*2fb0*/  VIADD R4, R0.reuse, 0xd9f6dc18 ;  /* 0xd9f6dc1800047836 */ /* 0x040fe40000000000 */
[----:B------:R-:W-:Y:S01]  /*2fc0*/  @!P0 VIADD R4, R0, 0x8c565a5f ;  /* 0x8c565a5f00048836 */ /* 0x000fe20000000000 */
[----:B------:R-:W-:Y:S01]  /*2fd0*/  LOP3.LUT R7, R6, R7, RZ, 0x3c, !PT ;  /* 0x0000000706077212 */ /* 0x000fe200078e3cff */
[----:B------:R-:W-:-:S03]  /*2fe0*/  IMAD.MOV.U32 R9, RZ, RZ, 0x2f800000 ;  /* 0x2f800000ff097424 */ /* 0x000fc600078e00ff */
[----:B------:R-:W-:-:S04]  /*2ff0*/  IADD3 R6, PT, PT, R4, 0x587c5, R7 ;  /* 0x000587c504067810 */ /* 0x000fc80007ffe007 */
[----:B------:R-:W-:-:S05]  /*3000*/  I2FP.F32.U32 R6, R6 ;  /* 0x0000000600067245 */ /* 0x000fca0000201000 */
[----:B------:R-:W-:-:S05]  /*3010*/  FFMA R6, R6, R9, 1.1641532182693481445e-10 ;  /* 0x2f00000006067423 */ /* 0x000fca0000000009 */
[----:B------:R-:W-:-:S04]  /*3020*/  FSETP.GEU.AND P0, PT, R6, 1.175494350822287508e-38, PT ;  /* 0x008000000600780b */ /* 0x000fc80003f0e000 */
[----:B------:R-:W-:-:S09]  /*3030*/  FSEL R9, RZ, -23, P0 ;  /* 0xc1b80000ff097808 */ /* 0x000fd20000000000 */
[----:B------:R-:W-:-:S04]  /*3040*/  @!P0 FMUL R6, R6, 8388608 ;  /* 0x4b00000006068820 */ /* 0x000fc80000400000 */
[C---:B------:R-:W-:Y:S01]  /*3050*/  VIADD R8, R6.reuse, 0xc0d55555 ;  /* 0xc0d5555506087836 */ /* 0x040fe20000000000 */
[----:B------:R-:W-:-:S04]  /*3060*/  ISETP.GT.U32.AND P0, PT, R6, 0x7f7fffff, PT ;  /* 0x7f7fffff0600780c */ /* 0x000fc80003f04070 */
[----:B------:R-:W-:-:S05]  /*3070*/  LOP3.LUT R21, R8, 0xff800000, RZ, 0xc0, !PT ;  /* 0xff80000008157812 */ /* 0x000fca00078ec0ff */
[----:B------:R-:W-:-:S04]  /*3080*/  IMAD.IADD R8, R6, 0x1, -R21 ;  /* 0x0000000106087824 */ /* 0x000fc800078e0a15 */
[----:B------:R-:W-:-:S04]  /*3090*/  FADD R23, R8, -1 ;  /* 0xbf80000008177421 */ /* 0x000fc80000000000 */
[C---:B------:R-:W-:Y:S01]  /*30a0*/  FFMA R8, R23.reuse, -R22, 0.14084610342979431152 ;  /* 0x3e1039f617087423 */ /* 0x040fe20000000816 */
[----:B------:R-:W-:Y:S01]  /*30b0*/  I2FP.F32.S32 R22, R21 ;  /* 0x0000001500167245 */ /* 0x000fe20000201400 */
[----:B------:R-:W-:Y:S02]  /*30c0*/  IMAD.MOV.U32 R21, RZ, RZ, 0x7f800000 ;  /* 0x7f800000ff157424 */ /* 0x000fe400078e00ff */
[C---:B------:R-:W-:Y:S02]  /*30d0*/  FFMA R8, R23.reuse, R8, -0.12148627638816833496 ;  /* 0xbdf8cdcc17087423 */ /* 0x040fe40000000008 */
[----:B------:R-:W-:Y:S02]  /*30e0*/  FFMA R22, R22, 1.1920928955078125e-07, R9 ;  /* 0x3400000016167823 */ /* 0x000fe40000000009 */
[----:B------:R-:W-:-:S04]  /*30f0*/  FFMA R8, R23, R8, 0.13980610668659210205 ;  /* 0x3e0f295517087423 */ /* 0x000fc80000000008 */
[----:B------:R-:W-:-:S04]  /*3100*/  FFMA R8, R23, R8, -0.16684235632419586182 ;  /* 0xbe2ad8b917087423 */ /* 0x000fc80000000008 */
[----:B------:R-:W-:-:S04]  /*3110*/  FFMA R8, R23, R8, 0.20012299716472625732 ;  /* 0x3e4ced0b17087423 */ /* 0x000fc80000000008 */
[----:B------:R-:W-:-:S04]  /*3120*/  FFMA R8, R23, R8, -0.24999669194221496582 ;  /* 0xbe7fff2217087423 */ /* 0x000fc80000000008 */
[----:B------:R-:W-:-:S04]  /*3130*/  FFMA R8, R23, R8, 0.33333182334899902344 ;  /* 0x3eaaaa7817087423 */ /* 0x000fc80000000008 */
[----:B------:R-:W-:-:S04]  /*3140*/  FFMA R8, R23, R8, -0.5 ;  /* 0xbf00000017087423 */ /* 0x000fc80000000008 */
[----:B------:R-:W-:Y:S01]  /*3150*/  FMUL R24, R23, R8 ;  /* 0x0000000817187220 */ /* 0x000fe20000400000 */
[----:B------:R-:W-:-:S03]  /*3160*/  LOP3.LUT R8, R0, 0x159a55e5, RZ, 0x3c, !PT ;  /* 0x159a55e500087812 */ /* 0x000fc600078e3cff */
[----:B------:R-:W-:Y:S01]  /*3170*/  FFMA R23, R23, R24, R23 ;  /* 0x0000001817177223 */ /* 0x000fe20000000017 */
[----:B------:R-:W-:-:S03]  /*3180*/  SHF.R.U32.HI R9, RZ, 0x2, R8 ;  /* 0x00000002ff097819 */ /* 0x000fc60000011608 */
[----:B------:R-:W-:Y:S01]  /*3190*/  FFMA R22, R22, 0.69314718246459960938, R23 ;  /* 0x3f31721816167823 */ /* 0x000fe20000000017 */
[----:B------:R-:W-:Y:S01]  /*31a0*/  LOP3.LUT R9, R9, 0x159a55e5, R0, 0x96, !PT ;  /* 0x159a55e509097812 */ /* 0x000fe200078e9600 */
[C---:B------:R-:W-:Y:S01]  /*31b0*/  @P0 FFMA R22, R6.reuse, R21, +INF ;  /* 0x7f80000006160423 */ /* 0x040fe20000000015 */
[----:B------:R-:W-:Y:S01]  /*31c0*/  IMAD.SHL.U32 R0, R7, 0x10, RZ ;  /* 0x0000001007007824 */ /* 0x000fe200078e00ff */
[----:B------:R-:W-:Y:S02]  /*31d0*/  FSETP.NEU.AND P0, PT, R6, RZ, PT ;  /* 0x000000ff0600720b */ /* 0x000fe40003f0d000 */
[----:B------:R-:W-:Y:S02]  /*31e0*/  IMAD.SHL.U32 R8, R9, 0x2, RZ ;  /* 0x0000000209087824 */ /* 0x000fe400078e00ff */
[----:B------:R-:W-:-:S03]  /*31f0*/  FMUL R22, R22, -2 ;  /* 0xc000000016167820 */ /* 0x000fc60000400000 */
[----:B------:R-:W-:Y:S02]  /*3200*/  LOP3.LUT R0, R9, R8, R0, 0x96, !PT ;  /* 0x0000000809007212 */ /* 0x000fe400078e9600 */
[----:B------:R-:W-:Y:S02]  /*3210*/  FSEL R9, R22, +INF , P0 ;  /* 0x7f80000016097808 */ /* 0x000fe40000000000 */
[----:B------:R-:W-:Y:S02]  /*3220*/  LOP3.LUT R7, R0, R7, RZ, 0x3c, !PT ;  /* 0x0000000700077212 */ /* 0x000fe400078e3cff */
[----:B------:R2:W0:Y:S01]  /*3230*/  MUFU.RSQ R6, R9 ;  /* 0x0000000900067308 */ /* 0x0004220000001400 */
[----:B------:R-:W-:Y:S01]  /*3240*/  VIADD R0, R9, 0xf3000000 ;  /* 0xf300000009007836 */ /* 0x000fe20000000000 */
[----:B------:R-:W-:-:S04]  /*3250*/  IADD3 R7, PT, PT, R4, 0xb0f8a, R7 ;  /* 0x000b0f8a04077810 */ /* 0x000fc80007ffe007 */
[----:B------:R-:W-:Y:S01]  /*3260*/  ISETP.GT.U32.AND P0, PT, R0, 0x727fffff, PT ;  /* 0x727fffff0000780c */ /* 0x000fe20003f04070 */
[----:B------:R-:W-:Y:S01]  /*3270*/  IMAD.MOV.U32 R0, RZ, RZ, 0x30c90fdb ;  /* 0x30c90fdbff007424 */ /* 0x000fe200078e00ff */
[----:B------:R-:W-:-:S05]  /*3280*/  I2FP.F32.U32 R7, R7 ;  /* 0x0000000700077245 */ /* 0x000fca0000201000 */
[----:B------:R-:W-:-:S06]  /*3290*/  FFMA R21, R7, R0, 7.314590599882819788e-10 ;  /* 0x30490fdb07157423 */ /* 0x000fcc0000000000 */
[----:B0-2---:R-:W-:Y:S05]  /*32a0*/  @!P0 BRA `(.L_x_16) ;  /* 0x0000000000108947 */ /* 0x005fea0003800000 */
[----:B------:R-:W-:Y:S01]  /*32b0*/  IMAD.MOV.U32 R0, RZ, RZ, R9 ;  /* 0x000000ffff007224 */ /* 0x000fe200078e0009 */
[----:B------:R-:W-:-:S07]  /*32c0*/  MOV R24, 0x32e0 ;  /* 0x000032e000187802 */ /* 0x000fce0000000f00 */
[----:B-1---5:R-:W-:Y:S05]  /*32d0*/  CALL.REL.NOINC `($__internal_0_$__cuda_sm20_sqrt_rn_f32_slowpath) ;  /* 0x00000000005c7944 */ /* 0x022fea0003c00000 */
[----:B------:R-:W-:Y:S05]  /*32e0*/  BRA `(.L_x_17) ;  /* 0x0000000000107947 */ /* 0x000fea0003800000 */
.L_x_16:
[----:B------:R-:W-:Y:S01]  /*32f0*/  FMUL.FTZ R0, R9, R6 ;  /* 0x0000000609007220 */ /* 0x000fe20000410000 */
[----:B------:R-:W-:-:S03]  /*3300*/  FMUL.FTZ R4, R6, 0.5 ;  /* 0x3f00000006047820 */ /* 0x000fc60000410000 */
[----:B------:R-:W-:-:S04]  /*3310*/  FFMA R7, -R0, R0, R9 ;  /* 0x0000000000077223 */ /* 0x000fc80000000109 */
[----:B------:R-:W-:-:S07]  /*3320*/  FFMA R0, R7, R4, R0 ;  /* 0x0000000407007223 */ /* 0x000fce0000000000 */
.L_x_17:
[----:B-1----:R-:W-:Y:S05]  /*3330*/  BSYNC.RECONVERGENT B0 ;  /* 0x0000000000007941 */ /* 0x002fea0003800200 */
.L_x_15:
[----:B------:R-:W2:Y:S01]  /*3340*/  LDG.E R4, desc[UR6][R12.64] ;  /* 0x000000060c047981 */ /* 0x000ea2000c1e1900 */
[----:B------:R-:W-:Y:S01]  /*3350*/  FMUL.RZ R7, R21, 0.15915493667125701904 ;  /* 0x3e22f98315077820 */ /* 0x000fe2000040c000 */
[----:B------:R-:W-:Y:S01]  /*3360*/  BSSY.RECONVERGENT B0, `(.L_x_18) ;  /* 0x000000b000007945 */ /* 0x000fe20003800200 */
[----:B------:R-:W-:-:S04]  /*3370*/  PLOP3.LUT P0, PT, PT, PT, PT, 0x80, 0x8 ;  /* 0x000000000008781c */ /* 0x000fc80003f0f070 */
[----:B------:R-:W0:Y:S02]  /*3380*/  MUFU.SIN R7, R7 ;  /* 0x0000000700077308 */ /* 0x000e240000000400 */
[----:B0-----:R-:W-:-:S04]  /*3390*/  FMUL R0, R7, R0 ;  /* 0x0000000007007220 */ /* 0x001fc80000400000 */
[----:B-----5:R-:W-:-:S05]  /*33a0*/  FFMA R5, R5, R0, R2 ;  /* 0x0000000005057223 */ /* 0x020fca0000000002 */
[----:B--2---:R-:W-:-:S13]  /*33b0*/  FSETP.GT.AND P1, PT, R5, R4, PT ;  /* 0x000000040500720b */ /* 0x004fda0003f24000 */
[----:B------:R-:W-:Y:S05]  /*33c0*/  @!P1 BRA `(.L_x_19) ;  /* 0x0000000000109947 */ /* 0x000fea0003800000 */
[----:B------:R-:W2:Y:S02]  /*33d0*/  LDG.E R0, desc[UR6][R10.64] ;  /* 0x000000060a007981 */ /* 0x000ea4000c1e1900 */
[----:B--2---:R-:W-:-:S13]  /*33e0*/  FSETP.GEU.AND P1, PT, R5, R0, PT ;  /* 0x000000000500720b */ /* 0x004fda0003f2e000 */
[----:B------:R0:W-:Y:S01]  /*33f0*/  @!P1 STG.E desc[UR6][R18.64], R5 ;  /* 0x0000000512009986 */ /* 0x0001e2000c101906 */
[----:B------:R-:W-:-:S13]  /*3400*/  @!P1 PLOP3.LUT P0, PT, PT, PT, PT, 0x8, 0x80 ;  /* 0x000000000080981c */ /* 0x000fda0003f0e170 */
.L_x_19:
[----:B------:R-:W-:Y:S05]  /*3410*/  BSYNC.RECONVERGENT B0 ;  /* 0x0000000000007941 */ /* 0x000fea0003800200 */
.L_x_18:
[----:B------:R-:W-:-:S13]  /*3420*/  ISETP.LT.AND P1, PT, R3, UR4, PT ;  /* 0x0000000403007c0c */ /* 0x000fda000bf21270 */
[----:B------:R-:W-:Y:S05]  /*3430*/  @P0 BRA P1, `(.L_x_20) ;  /* 0xfffffff8009c0947 */ /* 0x000fea000083ffff */
[----:B------:R-:W-:Y:S05]  /*3440*/  EXIT ;  /* 0x000000000000794d */ /* 0x000fea0003800000 */
        .weak           $__internal_0_$__cuda_sm20_sqrt_rn_f32_slowpath
        .type           $__internal_0_$__cuda_sm20_sqrt_rn_f32_slowpath,@function
        .size           $__internal_0_$__cuda_sm20_sqrt_rn_f32_slowpath,(.L_x_23 - $__internal_0_$__cuda_sm20_sqrt_rn_f32_slowpath)
$__internal_0_$__cuda_sm20_sqrt_rn_f32_slowpath:
[----:B------:R-:W-:-:S13]  /*3450*/  LOP3.LUT P0, RZ, R0, 0x7fffffff, RZ, 0xc0, !PT ;  /* 0x7fffffff00ff7812 */ /* 0x000fda000780c0ff */
[----:B------:R-:W-:Y:S01]  /*3460*/  @!P0 IMAD.MOV.U32 R4, RZ, RZ, R0 ;  /* 0x000000ffff048224 */ /* 0x000fe200078e0000 */
[----:B------:R-:W-:Y:S06]  /*3470*/  @!P0 BRA `(.L_x_21) ;  /* 0x0000000000408947 */ /* 0x000fec0003800000 */
[----:B------:R-:W-:-:S13]  /*3480*/  FSETP.GEU.FTZ.AND P0, PT, R0, RZ, PT ;  /* 0x000000ff0000720b */ /* 0x000fda0003f1e000 */
[----:B------:R-:W-:Y:S01]  /*3490*/  @!P0 IMAD.MOV.U32 R4, RZ, RZ, 0x7fffffff ;  /* 0x7fffffffff048424 */ /* 0x000fe200078e00ff */
[----:B------:R-:W-:Y:S06]  /*34a0*/  @!P0 BRA `(.L_x_21) ;  /* 0x0000000000348947 */ /* 0x000fec0003800000 */
[----:B------:R-:W-:-:S13]  /*34b0*/  FSETP.GTU.FTZ.AND P0, PT, |R0|, +INF , PT ;  /* 0x7f8000000000780b */ /* 0x000fda0003f1c200 */
[----:B------:R-:W-:Y:S01]  /*34c0*/  @P0 FADD.FTZ R4, R0, 1 ;  /* 0x3f80000000040421 */ /* 0x000fe20000010000 */
[----:B------:R-:W-:Y:S06]  /*34d0*/  @P0 BRA `(.L_x_21) ;  /* 0x0000000000280947 */ /* 0x000fec0003800000 */
[----:B------:R-:W-:-:S13]  /*34e0*/  FSETP.NEU.FTZ.AND P0, PT, |R0|, +INF , PT ;  /* 0x7f8000000000780b */ /* 0x000fda0003f1d200 */
[----:B------:R-:W-:-:S04]  /*34f0*/  @P0 FFMA R6, R0, 1.84467440737095516160e+19, RZ ;  /* 0x5f80000000060823 */ /* 0x000fc800000000ff */
[----:B------:R-:W0:Y:S02]  /*3500*/  @P0 MUFU.RSQ R7, R6 ;  /* 0x0000000600070308 */ /* 0x000e240000001400 */
[----:B0-----:R-:W-:Y:S01]  /*3510*/  @P0 FMUL.FTZ R9, R6, R7 ;  /* 0x0000000706090220 */ /* 0x001fe20000410000 */
[----:B------:R-:W-:-:S03]  /*3520*/  @P0 FMUL.FTZ R7, R7, 0.5 ;  /* 0x3f00000007070820 */ /* 0x000fc60000410000 */
[----:B------:R-:W-:-:S04]  /*3530*/  @P0 FADD.FTZ R4, -R9, -RZ ;  /* 0x800000ff09040221 */ /* 0x000fc80000010100 */
[----:B------:R-:W-:Y:S01]  /*3540*/  @P0 FFMA R8, R9, R4, R6 ;  /* 0x0000000409080223 */ /* 0x000fe20000000006 */
[----:B------:R-:W-:-:S03]  /*3550*/  @!P0 IMAD.MOV.U32 R4, RZ, RZ, R0 ;  /* 0x000000ffff048224 */ /* 0x000fc600078e0000 */
[----:B------:R-:W-:-:S04]  /*3560*/  @P0 FFMA R7, R8, R7, R9 ;  /* 0x0000000708070223 */ /* 0x000fc80000000009 */
[----:B------:R-:W-:-:S07]  /*3570*/  @P0 FMUL.FTZ R4, R7, 2.3283064365386962891e-10 ;  /* 0x2f80000007040820 */ /* 0x000fce0000410000 */
.L_x_21:
[----:B------:R-:W-:Y:S02]  /*3580*/  IMAD.MOV.U32 R6, RZ, RZ, R24 ;  /* 0x000000ffff067224 */ /* 0x000fe400078e0018 */
[----:B------:R-:W-:Y:S02]  /*3590*/  IMAD.MOV.U32 R7, RZ, RZ, 0x0 ;  /* 0x00000000ff077424 */ /* 0x000fe400078e00ff */
[----:B------:R-:W-:Y:S02]  /*35a0*/  IMAD.MOV.U32 R0, RZ, RZ, R4 ;  /* 0x000000ffff007224 */ /* 0x000fe400078e0004 */
[----:B------:R-:W-:Y:S05]  /*35b0*/  RET.REL.NODEC R6 `(rtruncnorm_kernel) ;  /* 0xffffffc806907950 */ /* 0x000fea0003c3ffff */
.L_x_22:
[----:B------:R-:W-:-:S00]  /*35c0*/  BRA `(.L_x_22) ;  /* 0xfffffffc00fc7947 */ /* 0x000fc0000383ffff */
[----:B------:R-:W-:-:S00]  /*35d0*/  NOP ;  /* 0x0000000000007918 */ /* 0x000fc00000000000 */
        /* <DEDUP_REMOVED lines=10> */
.L_x_23:


//--------------------- .nv.global.init           --------------------------
	.section	.nv.global.init,"aw",@progbits
	.align	4
.nv.global.init:
	.type		mrg32k3aM1SubSeq,@object
	.size		mrg32k3aM1SubSeq,(mrg32k3aM2SubSeq - mrg32k3aM1SubSeq)
mrg32k3aM1SubSeq:
        /*0000*/ 	.byte	0x0b, 0xcc, 0xee, 0x04, 0x73, 0x29, 0x8b, 0x6f, 0xf6, 0x53, 0x03, 0xf6, 0x23, 0xf6, 0xea, 0xda
        /* <DEDUP_REMOVED lines=125> */
	.type		mrg32k3aM2SubSeq,@object
	.size		mrg32k3aM2SubSeq,(mrg32k3aM1 - mrg32k3aM2SubSeq)
mrg32k3aM2SubSeq:
        /* <DEDUP_REMOVED lines=126> */
	.type		mrg32k3aM1,@object
	.size		mrg32k3aM1,(mrg32k3aM1Seq - mrg32k3aM1)
mrg32k3aM1:
        /* <DEDUP_REMOVED lines=144> */
	.type		mrg32k3aM1Seq,@object
	.size		mrg32k3aM1Seq,(mrg32k3aM2 - mrg32k3aM1Seq)
mrg32k3aM1Seq:
        /* <DEDUP_REMOVED lines=144> */
	.type		mrg32k3aM2,@object
	.size		mrg32k3aM2,(mrg32k3aM2Seq - mrg32k3aM2)
mrg32k3aM2:
        /* <DEDUP_REMOVED lines=144> */
	.type		mrg32k3aM2Seq,@object
	.size		mrg32k3aM2Seq,(precalc_xorwow_matrix - mrg32k3aM2Seq)
mrg32k3aM2Seq:
        /* <DEDUP_REMOVED lines=144> */
	.type		precalc_xorwow_matrix,@object
	.size		precalc_xorwow_matrix,(precalc_xorwow_offset_matrix - precalc_xorwow_matrix)
precalc_xorwow_matrix:
        /* <DEDUP_REMOVED lines=6400> */
	.type		precalc_xorwow_offset_matrix,@object
	.size		precalc_xorwow_offset_matrix,(.L_1 - precalc_xorwow_offset_matrix)
precalc_xorwow_offset_matrix:
        /* <DEDUP_REMOVED lines=6400> */
.L_1:


//--------------------- .nv.shared.reserved.0     --------------------------
	.section	.nv.shared.reserved.0,"aw",@nobits
	.weak		__nv_reservedSMEM_offset_0_alias
	.size		__nv_reservedSMEM_offset_0_alias, 0, 64
	.other		__nv_reservedSMEM_offset_0_alias,@"STO_CUDA_RESERVED_SHARED STV_DEFAULT"
__nv_reservedSMEM_offset_0_alias:
	.zero		0
	.zero		64


//--------------------- .nv.constant0.rtruncnorm_kernel --------------------------
	.section	.nv.constant0.rtruncnorm_kernel,"a",@progbits
	.sectionflags	@""
	.align	4
.nv.constant0.rtruncnorm_kernel:
	.zero		980


//--------------------- SYMBOLS --------------------------

	.type		.nv.reservedSmem.offset0,@object
	.size		.nv.reservedSmem.offset0,0x4
